// auto-generated by cutlass_sweep.gemm — config: {"arch": "sm_90", "cluster_m": 4, "cluster_n": 4, "dtype": "fp16", "dtype_b": "fp16", "layout": "nt", "stages": 0, "tile_k": 64, "tile_m": 256, "tile_n": 256}
#include "cutlass/cutlass.h"
#include "cutlass/gemm/collective/collective_builder.hpp"
#include "cutlass/gemm/device/gemm_universal_adapter.h"
#include "cutlass/gemm/kernel/gemm_universal.hpp"
#include "cutlass/epilogue/collective/collective_builder.hpp"

using ElemA = cutlass::half_t;
using ElemB = cutlass::half_t;
using ElemCD = cutlass::half_t;
using Acc  = float;
using TileShape    = cute::Shape<cute::_256, cute::_256, cute::_64>;
using ClusterShape = cute::Shape<cute::_4, cute::_4, cute::_1>;

using CollectiveEpilogue = typename cutlass::epilogue::collective::CollectiveBuilder<
    cutlass::arch::Sm90, cutlass::arch::OpClassTensorOp,
    TileShape, ClusterShape,
    cutlass::epilogue::collective::EpilogueTileAuto,
    Acc, Acc,
    ElemCD, cutlass::layout::RowMajor, 128 / cutlass::sizeof_bits<ElemCD>::value,
    ElemCD, cutlass::layout::RowMajor, 128 / cutlass::sizeof_bits<ElemCD>::value,
    cutlass::epilogue::collective::EpilogueScheduleAuto
  >::CollectiveOp;

using CollectiveMainloop = typename cutlass::gemm::collective::CollectiveBuilder<
    cutlass::arch::Sm90, cutlass::arch::OpClassTensorOp,
    ElemA, cutlass::layout::RowMajor, 128 / cutlass::sizeof_bits<ElemA>::value,
    ElemB, cutlass::layout::ColumnMajor, 128 / cutlass::sizeof_bits<ElemB>::value,
    Acc,
    TileShape, ClusterShape,
    cutlass::gemm::collective::StageCountAutoCarveout<static_cast<int>(sizeof(typename CollectiveEpilogue::SharedStorage))>,
    cutlass::gemm::collective::KernelScheduleAuto
  >::CollectiveOp;

using GemmKernel = cutlass::gemm::kernel::GemmUniversal<
    cute::Shape<int,int,int,int>,
    CollectiveMainloop,
    CollectiveEpilogue
>;
using Gemm = cutlass::gemm::device::GemmUniversalAdapter<GemmKernel>;

// Force the device kernel symbol into the cubin without needing a host main.
auto* _anchor = &cutlass::device_kernel<GemmKernel>;


// ===== COMPILED SASS (sm_90a) =====

	.target	sm_90a

	.elftype	@"ET_EXEC"


//--------------------- .note.nv.tkinfo           --------------------------
	.section	.note.nv.tkinfo,"",@"SHT_NOTE"
	.sectionflags	@"SHF_NOTE_NV_TKINFO"
	.tkinfo
        /*0018*/ 	.word	0x00000002
        /*0030*/ 	.string	""
        /*0030*/ 	.string	"ptxas"
        /*0030*/ 	.string	"Cuda compilation tools, release 13.0, V13.0.88"
        /*0030*/ 	.string	"Build cuda_13.0.r13.0/compiler.36424714_0"
        /*0030*/ 	.string	"-arch sm_90a -m 64 "



//--------------------- .note.nv.cuinfo           --------------------------
	.section	.note.nv.cuinfo,"",@"SHT_NOTE"
	.sectionflags	@"SHF_NOTE_NV_CUINFO"
        /*0018*/ 	.short	0x0002
        /*001a*/ 	.short	0x005a
        /*001c*/ 	.short	0x0082
	.zero		2


//--------------------- .nv.info                  --------------------------
	.section	.nv.info,"",@"SHT_CUDA_INFO"
	.align	4


	//----- nvinfo : EIATTR_REGCOUNT
	.align		4
        /*0000*/ 	.byte	0x04, 0x2f
        /*0002*/ 	.short	(.L_15 - .L_14)
	.align		4
.L_14:
        /*0004*/ 	.word	index@(_ZN7cutlass13device_kernelINS_4gemm6kernel13GemmUniversalIN4cute5tupleIJiiiiEEENS1_10collective13CollectiveMmaINS1_34MainloopSm90TmaGmmaWarpSpecializedILi3ENS5_IJNS4_1CILi4EEESB_NSA_ILi1EEEEEENS1_35KernelTmaWarpSpecializedCooperativeEEENS5_IJNSA_ILi256EEESG_NSA_ILi64EEEEEENS_6half_tENS5_IJlSC_lEEESJ_SK_NS4_8TiledMMAINS4_8MMA_AtomIJNS4_4SM904GMMA26MMA_64x256x16_F32F16F16_SSILNSO_5MajorE0ELSQ_0ELNSO_7ScaleInE1ELSR_1EEEEEENS4_6LayoutINS5_IJNSA_ILi2EEESC_SC_EEENS5_IJSC_NSA_ILi0EEESX_EEEEENS5_IJNS4_10UnderscoreES10_S10_EEEEENS4_23SM90_TMA_LOAD_MULTICASTENS4_14ComposedLayoutINS4_7SwizzleILi3ELi4ELi3EEENS4_18smem_ptr_flag_bitsILi16EEENSU_INS5_IJNSA_ILi8EEESH_EEENS5_IJSH_SC_EEEEEEEvNS4_8identityES13_S1D_vS1E_EENS_8epilogue10collective6detail29Sm90TmaWarpSpecializedAdapterINS1H_15DefaultEpilogueISJ_SK_SK_NS1G_6thread17LinearCombinationISJ_Li1EffLNS1L_9ScaleType4KindE0ELNS_15FloatRoundStyleE2ESJ_EENS1_15EpilogueDefaultEEEEEvvEEEEvNT_6ParamsE)
        /*0008*/ 	.word	0x000000a8


	//----- nvinfo : EIATTR_FRAME_SIZE
	.align		4
.L_15:
        /*000c*/ 	.byte	0x04, 0x11
        /*000e*/ 	.short	(.L_17 - .L_16)
	.align		4
.L_16:
        /*0010*/ 	.word	index@(_ZN7cutlass13device_kernelINS_4gemm6kernel13GemmUniversalIN4cute5tupleIJiiiiEEENS1_10collective13CollectiveMmaINS1_34MainloopSm90TmaGmmaWarpSpecializedILi3ENS5_IJNS4_1CILi4EEESB_NSA_ILi1EEEEEENS1_35KernelTmaWarpSpecializedCooperativeEEENS5_IJNSA_ILi256EEESG_NSA_ILi64EEEEEENS_6half_tENS5_IJlSC_lEEESJ_SK_NS4_8TiledMMAINS4_8MMA_AtomIJNS4_4SM904GMMA26MMA_64x256x16_F32F16F16_SSILNSO_5MajorE0ELSQ_0ELNSO_7ScaleInE1ELSR_1EEEEEENS4_6LayoutINS5_IJNSA_ILi2EEESC_SC_EEENS5_IJSC_NSA_ILi0EEESX_EEEEENS5_IJNS4_10UnderscoreES10_S10_EEEEENS4_23SM90_TMA_LOAD_MULTICASTENS4_14ComposedLayoutINS4_7SwizzleILi3ELi4ELi3EEENS4_18smem_ptr_flag_bitsILi16EEENSU_INS5_IJNSA_ILi8EEESH_EEENS5_IJSH_SC_EEEEEEEvNS4_8identityES13_S1D_vS1E_EENS_8epilogue10collective6detail29Sm90TmaWarpSpecializedAdapterINS1H_15DefaultEpilogueISJ_SK_SK_NS1G_6thread17LinearCombinationISJ_Li1EffLNS1L_9ScaleType4KindE0ELNS_15FloatRoundStyleE2ESJ_EENS1_15EpilogueDefaultEEEEEvvEEEEvNT_6ParamsE)
        /*0014*/ 	.word	0x00000788


	//----- nvinfo : EIATTR_MIN_STACK_SIZE
	.align		4
.L_17:
        /*0018*/ 	.byte	0x04, 0x12
        /*001a*/ 	.short	(.L_19 - .L_18)
	.align		4
.L_18:
        /*001c*/ 	.word	index@(_ZN7cutlass13device_kernelINS_4gemm6kernel13GemmUniversalIN4cute5tupleIJiiiiEEENS1_10collective13CollectiveMmaINS1_34MainloopSm90TmaGmmaWarpSpecializedILi3ENS5_IJNS4_1CILi4EEESB_NSA_ILi1EEEEEENS1_35KernelTmaWarpSpecializedCooperativeEEENS5_IJNSA_ILi256EEESG_NSA_ILi64EEEEEENS_6half_tENS5_IJlSC_lEEESJ_SK_NS4_8TiledMMAINS4_8MMA_AtomIJNS4_4SM904GMMA26MMA_64x256x16_F32F16F16_SSILNSO_5MajorE0ELSQ_0ELNSO_7ScaleInE1ELSR_1EEEEEENS4_6LayoutINS5_IJNSA_ILi2EEESC_SC_EEENS5_IJSC_NSA_ILi0EEESX_EEEEENS5_IJNS4_10UnderscoreES10_S10_EEEEENS4_23SM90_TMA_LOAD_MULTICASTENS4_14ComposedLayoutINS4_7SwizzleILi3ELi4ELi3EEENS4_18smem_ptr_flag_bitsILi16EEENSU_INS5_IJNSA_ILi8EEESH_EEENS5_IJSH_SC_EEEEEEEvNS4_8identityES13_S1D_vS1E_EENS_8epilogue10collective6detail29Sm90TmaWarpSpecializedAdapterINS1H_15DefaultEpilogueISJ_SK_SK_NS1G_6thread17LinearCombinationISJ_Li1EffLNS1L_9ScaleType4KindE0ELNS_15FloatRoundStyleE2ESJ_EENS1_15EpilogueDefaultEEEEEvvEEEEvNT_6ParamsE)
        /*0020*/ 	.word	0x00000788
.L_19:


//--------------------- .nv.compat                --------------------------
	.section	.nv.compat,"",@"SHT_CUDA_COMPAT_INFO"
	.align	4
        /*0000*/ 	.byte	0x02, 0x09, 0x01, 0x00, 0x02, 0x02, 0x04, 0x00, 0x02, 0x05, 0x05, 0x00, 0x03, 0x07, 0x01, 0x01
        /*0010*/ 	.byte	0x02, 0x03, 0x01, 0x00, 0x02, 0x06, 0x01, 0x00, 0x04, 0x0b, 0x08, 0x00, 0x00, 0x00, 0x00, 0x00
        /*0020*/ 	.byte	0x00, 0x00, 0x00, 0x00


//--------------------- .nv.info._ZN7cutlass13device_kernelINS_4gemm6kernel13GemmUniversalIN4cute5tupleIJiiiiEEENS1_10collective13CollectiveMmaINS1_34MainloopSm90TmaGmmaWarpSpecializedILi3ENS5_IJNS4_1CILi4EEESB_NSA_ILi1EEEEEENS1_35KernelTmaWarpSpecializedCooperativeEEENS5_IJNSA_ILi256EEESG_NSA_ILi64EEEEEENS_6half_tENS5_IJlSC_lEEESJ_SK_NS4_8TiledMMAINS4_8MMA_AtomIJNS4_4SM904GMMA26MMA_64x256x16_F32F16F16_SSILNSO_5MajorE0ELSQ_0ELNSO_7ScaleInE1ELSR_1EEEEEENS4_6LayoutINS5_IJNSA_ILi2EEESC_SC_EEENS5_IJSC_NSA_ILi0EEESX_EEEEENS5_IJNS4_10UnderscoreES10_S10_EEEEENS4_23SM90_TMA_LOAD_MULTICASTENS4_14ComposedLayoutINS4_7SwizzleILi3ELi4ELi3EEENS4_18smem_ptr_flag_bitsILi16EEENSU_INS5_IJNSA_ILi8EEESH_EEENS5_IJSH_SC_EEEEEEEvNS4_8identityES13_S1D_vS1E_EENS_8epilogue10collective6detail29Sm90TmaWarpSpecializedAdapterINS1H_15DefaultEpilogueISJ_SK_SK_NS1G_6thread17LinearCombinationISJ_Li1EffLNS1L_9ScaleType4KindE0ELNS_15FloatRoundStyleE2ESJ_EENS1_15EpilogueDefaultEEEEEvvEEEEvNT_6ParamsE --------------------------
	.section	.nv.info._ZN7cutlass13device_kernelINS_4gemm6kernel13GemmUniversalIN4cute5tupleIJiiiiEEENS1_10collective13CollectiveMmaINS1_34MainloopSm90TmaGmmaWarpSpecializedILi3ENS5_IJNS4_1CILi4EEESB_NSA_ILi1EEEEEENS1_35KernelTmaWarpSpecializedCooperativeEEENS5_IJNSA_ILi256EEESG_NSA_ILi64EEEEEENS_6half_tENS5_IJlSC_lEEESJ_SK_NS4_8TiledMMAINS4_8MMA_AtomIJNS4_4SM904GMMA26MMA_64x256x16_F32F16F16_SSILNSO_5MajorE0ELSQ_0ELNSO_7ScaleInE1ELSR_1EEEEEENS4_6LayoutINS5_IJNSA_ILi2EEESC_SC_EEENS5_IJSC_NSA_ILi0EEESX_EEEEENS5_IJNS4_10UnderscoreES10_S10_EEEEENS4_23SM90_TMA_LOAD_MULTICASTENS4_14ComposedLayoutINS4_7SwizzleILi3ELi4ELi3EEENS4_18smem_ptr_flag_bitsILi16EEENSU_INS5_IJNSA_ILi8EEESH_EEENS5_IJSH_SC_EEEEEEEvNS4_8identityES13_S1D_vS1E_EENS_8epilogue10collective6detail29Sm90TmaWarpSpecializedAdapterINS1H_15DefaultEpilogueISJ_SK_SK_NS1G_6thread17LinearCombinationISJ_Li1EffLNS1L_9ScaleType4KindE0ELNS_15FloatRoundStyleE2ESJ_EENS1_15EpilogueDefaultEEEEEvvEEEEvNT_6ParamsE,"",@"SHT_CUDA_INFO"
	.sectionflags	@""
	.align	4


	//----- nvinfo : EIATTR_CUDA_API_VERSION
	.align		4
        /*0000*/ 	.byte	0x04, 0x37
        /*0002*/ 	.short	(.L_21 - .L_20)
.L_20:
        /*0004*/ 	.word	0x00000082


	//----- nvinfo : EIATTR_KPARAM_INFO
	.align		4
.L_21:
        /*0008*/ 	.byte	0x04, 0x17
        /*000a*/ 	.short	(.L_23 - .L_22)
.L_22:
        /*000c*/ 	.word	0x00000000
        /*0010*/ 	.short	0x0000
        /*0012*/ 	.short	0x0070
        /*0014*/ 	.byte	0x00, 0xf0, 0x01, 0x10


	//----- nvinfo : EIATTR_SPARSE_MMA_MASK
	.align		4
.L_23:
        /*0018*/ 	.byte	0x03, 0x50
        /*001a*/ 	.short	0x0000


	//----- nvinfo : EIATTR_MAXREG_COUNT
	.align		4
        /*001c*/ 	.byte	0x03, 0x1b
        /*001e*/ 	.short	0x00a8


	//----- nvinfo : EIATTR_NUM_BARRIERS
	.align		4
        /*0020*/ 	.byte	0x02, 0x4c
        /*0022*/ 	.byte	0x01
	.zero		1


	//----- nvinfo : EIATTR_EXTERNS
	.align		4
        /*0024*/ 	.byte	0x04, 0x0f
        /*0026*/ 	.short	(.L_25 - .L_24)


	//   ....[0]....
	.align		4
.L_24:
        /*0028*/ 	.word	index@(__assertfail)


	//----- nvinfo : EIATTR_ANNOTATIONS
	.align		4
.L_25:
        /*002c*/ 	.byte	0x04, 0x55
        /*002e*/ 	.short	(.L_27 - .L_26)


	//   ....[0]....
.L_26:
        /*0030*/ 	.word	0x00000001
        /*0034*/ 	.byte	0x00, 0x0a, 0x00, 0x00, 0x01, 0x00, 0x00, 0x00, 0x10, 0x0a, 0x00, 0x00, 0x01, 0x00, 0x00, 0x00
        /* <DEDUP_REMOVED lines=716> */
        /*2d04*/ 	.byte	0x40, 0xb2, 0x01, 0x00, 0x01, 0x00, 0x00, 0x00, 0x60, 0xb2, 0x01, 0x00


	//----- nvinfo : EIATTR_MERCURY_ISA_VERSION
	.align		4
.L_27:
        /*2d10*/ 	.byte	0x03, 0x5f
        /*2d12*/ 	.short	0x0101


	//----- nvinfo : EIATTR_INT_WARP_WIDE_INSTR_OFFSETS
	.align		4
        /*2d14*/ 	.byte	0x04, 0x31
        /*2d16*/ 	.short	(.L_29 - .L_28)


	//   ....[0]....
.L_28:
        /*2d18*/ 	.word	0x00000580


	//   ....[1]....
        /*2d1c*/ 	.word	0x00000590


	//   ....[2]....
        /*2d20*/ 	.word	0x000006f0


	//----- nvinfo : EIATTR_COOP_GROUP_MASK_REGIDS
	.align		4
.L_29:
        /*2d24*/ 	.byte	0x04, 0x29
        /*2d26*/ 	.short	(.L_31 - .L_30)


	//   ....[0]....
.L_30:
        /*2d28*/ 	.word	0xffffffff


	//   ....[1]....
        /*2d2c*/ 	.word	0xffffffff


	//   ....[2]....
        /*2d30*/ 	.word	0xffffffff


	//   ....[3]....
        /*2d34*/ 	.word	0xffffffff


	//   ....[4]....
        /*2d38*/ 	.word	0xffffffff


	//   ....[5]....
        /*2d3c*/ 	.word	0xffffffff


	//----- nvinfo : EIATTR_COOP_GROUP_INSTR_OFFSETS
	.align		4
.L_31:
        /*2d40*/ 	.byte	0x04, 0x28
        /*2d42*/ 	.short	(.L_33 - .L_32)


	//   ....[0]....
.L_32:
        /*2d44*/ 	.word	0x00000070


	//   ....[1]....
        /*2d48*/ 	.word	0x00000080


	//   ....[2]....
        /*2d4c*/ 	.word	0x000001a0


	//   ....[3]....
        /*2d50*/ 	.word	0x000003b0


	//   ....[4]....
        /*2d54*/ 	.word	0x00000840


	//   ....[5]....
        /*2d58*/ 	.word	0x00001410


	//----- nvinfo : EIATTR_REG_RECONFIG
	.align		4
.L_33:
        /*2d5c*/ 	.byte	0x01, 0x54
	.zero		2


	//----- nvinfo : EIATTR_SYSCALL_OFFSETS
	.align		4
        /*2d60*/ 	.byte	0x04, 0x46
        /*2d62*/ 	.short	(.L_35 - .L_34)


	//   ....[0]....
.L_34:
        /*2d64*/ 	.word	0x000015c0


	//----- nvinfo : EIATTR_MBARRIER_INSTR_OFFSETS
	.align		4
.L_35:
        /*2d68*/ 	.byte	0x04, 0x39
        /*2d6a*/ 	.short	(.L_37 - .L_36)


	//   ....[0]....
.L_36:
        /*2d6c*/ 	.word	0x00000320
        /*2d70*/ 	.word	0x000000ff
        /*2d74*/ 	.word	0x00000000
        /*2d78*/ 	.short	0x0100
        /*2d7a*/ 	.byte	0x08
	.zero		1


	//   ....[1]....
        /*2d7c*/ 	.word	0x00000330
        /*2d80*/ 	.word	0x000000ff
        /*2d84*/ 	.word	0x00000018
        /*2d88*/ 	.short	0x0100
        /*2d8a*/ 	.byte	0x08
	.zero		1


	//   ....[2]....
        /*2d8c*/ 	.word	0x00000340
        /*2d90*/ 	.word	0x000000ff
        /*2d94*/ 	.word	0x00000008
        /*2d98*/ 	.short	0x0100
        /*2d9a*/ 	.byte	0x08
	.zero		1


	//   ....[3]....
        /*2d9c*/ 	.word	0x00000350
        /*2da0*/ 	.word	0x000000ff
        /*2da4*/ 	.word	0x00000020
        /*2da8*/ 	.short	0x0100
        /*2daa*/ 	.byte	0x08
	.zero		1


	//   ....[4]....
        /*2dac*/ 	.word	0x00000360
        /*2db0*/ 	.word	0x000000ff
        /*2db4*/ 	.word	0x00000010
        /*2db8*/ 	.short	0x0100
        /*2dba*/ 	.byte	0x08
	.zero		1


	//   ....[5]....
        /*2dbc*/ 	.word	0x00000370
        /*2dc0*/ 	.word	0x000000ff
        /*2dc4*/ 	.word	0x00000028
        /*2dc8*/ 	.short	0x0100
        /*2dca*/ 	.byte	0x08
	.zero		1


	//   ....[6]....
        /*2dcc*/ 	.word	0x00000750
        /*2dd0*/ 	.word	0x000000ff
        /*2dd4*/ 	.word	0x00000040
        /*2dd8*/ 	.short	0x0100
        /*2dda*/ 	.byte	0x06
	.zero		1


	//   ....[7]....
        /*2ddc*/ 	.word	0x000007b0
        /*2de0*/ 	.word	0x000000ff
        /*2de4*/ 	.word	0x00000048
        /*2de8*/ 	.short	0x0100
        /*2dea*/ 	.byte	0x06
	.zero		1


	//   ....[8]....
        /*2dec*/ 	.word	0x000016a0
        /*2df0*/ 	.word	0x00000004
        /*2df4*/ 	.word	0x00000000
        /*2df8*/ 	.short	0x010a
        /*2dfa*/ 	.byte	0x3f
	.zero		1


	//   ....[9]....
        /*2dfc*/ 	.word	0x000016e0
        /*2e00*/ 	.word	0x00000004
        /*2e04*/ 	.word	0x00000000
        /*2e08*/ 	.short	0x010a
        /*2e0a*/ 	.byte	0x3f
	.zero		1


	//   ....[10]....
        /*2e0c*/ 	.word	0x00004d30
        /*2e10*/ 	.word	0x00000004
        /*2e14*/ 	.word	0x00000000
        /*2e18*/ 	.short	0x010a
        /*2e1a*/ 	.byte	0x3f
	.zero		1


	//   ....[11]....
        /*2e1c*/ 	.word	0x00004d70
        /*2e20*/ 	.word	0x00000004
        /*2e24*/ 	.word	0x00000000
        /*2e28*/ 	.short	0x010a
        /*2e2a*/ 	.byte	0x3f
	.zero		1


	//   ....[12]....
        /*2e2c*/ 	.word	0x00008e60
        /*2e30*/ 	.word	0x00000004
        /*2e34*/ 	.word	0x00000000
        /*2e38*/ 	.short	0x0101
        /*2e3a*/ 	.byte	0x3f
	.zero		1


	//   ....[13]....
        /*2e3c*/ 	.word	0x00009080
        /*2e40*/ 	.word	0x00000000
        /*2e44*/ 	.word	0x00000000
        /*2e48*/ 	.short	0x0101
        /*2e4a*/ 	.byte	0x3f
	.zero		1


	//   ....[14]....
        /*2e4c*/ 	.word	0x0001ad90
        /*2e50*/ 	.word	0x0000000a
        /*2e54*/ 	.word	0x00000018
        /*2e58*/ 	.short	0x010a
        /*2e5a*/ 	.byte	0x3f
	.zero		1


	//   ....[15]....
        /*2e5c*/ 	.word	0x0001b160
        /*2e60*/ 	.word	0x00000002
        /*2e64*/ 	.word	0x00000048
        /*2e68*/ 	.short	0x0101
        /*2e6a*/ 	.byte	0x3f
	.zero		1


	//   ....[16]....
        /*2e6c*/ 	.word	0x0001b960
        /*2e70*/ 	.word	0x00000005
        /*2e74*/ 	.word	0x00000000
        /*2e78*/ 	.short	0x010a
        /*2e7a*/ 	.byte	0x3f
	.zero		1


	//   ....[17]....
        /*2e7c*/ 	.word	0x0001b9f0
        /*2e80*/ 	.word	0x00000007
        /*2e84*/ 	.word	0x00000000
        /*2e88*/ 	.short	0x010a
        /*2e8a*/ 	.byte	0x3f
	.zero		1


	//   ....[18]....
        /*2e8c*/ 	.word	0x0001ba80
        /*2e90*/ 	.word	0x00000003
        /*2e94*/ 	.word	0x00000000
        /*2e98*/ 	.short	0x010a
        /*2e9a*/ 	.byte	0x3f
	.zero		1


	//   ....[19]....
        /*2e9c*/ 	.word	0x0001bae0
        /*2ea0*/ 	.word	0x00000004
        /*2ea4*/ 	.word	0x00000000
        /*2ea8*/ 	.short	0x010a
        /*2eaa*/ 	.byte	0x3f
	.zero		1


	//   ....[20]....
        /*2eac*/ 	.word	0x0001bb30
        /*2eb0*/ 	.word	0x00000004
        /*2eb4*/ 	.word	0x00000000
        /*2eb8*/ 	.short	0x010a
        /*2eba*/ 	.byte	0x3f
	.zero		1


	//   ....[21]....
        /*2ebc*/ 	.word	0x0001bc00
        /*2ec0*/ 	.word	0x0000000a
        /*2ec4*/ 	.word	0x00000018
        /*2ec8*/ 	.short	0x010a
        /*2eca*/ 	.byte	0x3f
	.zero		1


	//   ....[22]....
        /*2ecc*/ 	.word	0x0001bcd0
        /*2ed0*/ 	.word	0x00000005
        /*2ed4*/ 	.word	0x00000000
        /*2ed8*/ 	.short	0x010a
        /*2eda*/ 	.byte	0x3f
	.zero		1


	//   ....[23]....
        /*2edc*/ 	.word	0x0001bd20
        /*2ee0*/ 	.word	0x00000007
        /*2ee4*/ 	.word	0x00000000
        /*2ee8*/ 	.short	0x010a
        /*2eea*/ 	.byte	0x3f
	.zero		1


	//----- nvinfo : EIATTR_NUM_MBARRIERS
	.align		4
.L_37:
        /*2eec*/ 	.byte	0x03, 0x38
        /*2eee*/ 	.short	0x0008


	//----- nvinfo : EIATTR_EXIT_INSTR_OFFSETS
	.align		4
        /*2ef0*/ 	.byte	0x04, 0x1c
        /*2ef2*/ 	.short	(.L_39 - .L_38)


	//   ....[0]....
.L_38:
        /*2ef4*/ 	.word	0x00000aa0


	//   ....[1]....
        /*2ef8*/ 	.word	0x00001330


	//   ....[2]....
        /*2efc*/ 	.word	0x0001a2d0


	//   ....[3]....
        /*2f00*/ 	.word	0x0001a8f0


	//   ....[4]....
        /*2f04*/ 	.word	0x0001bad0


	//----- nvinfo : EIATTR_MAX_THREADS
	.align		4
.L_39:
        /*2f08*/ 	.byte	0x04, 0x05
        /*2f0a*/ 	.short	(.L_41 - .L_40)
.L_40:
        /*2f0c*/ 	.word	0x00000180
        /*2f10*/ 	.word	0x00000001
        /*2f14*/ 	.word	0x00000001


	//----- nvinfo : EIATTR_CRS_STACK_SIZE
	.align		4
.L_41:
        /*2f18*/ 	.byte	0x04, 0x1e
        /*2f1a*/ 	.short	(.L_43 - .L_42)
.L_42:
        /*2f1c*/ 	.word	0x00000000


	//----- nvinfo : EIATTR_CBANK_PARAM_SIZE
	.align		4
.L_43:
        /*2f20*/ 	.byte	0x03, 0x19
        /*2f22*/ 	.short	0x0470


	//----- nvinfo : EIATTR_PARAM_CBANK
	.align		4
        /*2f24*/ 	.byte	0x04, 0x0a
        /*2f26*/ 	.short	(.L_45 - .L_44)
	.align		4
.L_44:
        /*2f28*/ 	.word	index@(.nv.constant0._ZN7cutlass13device_kernelINS_4gemm6kernel13GemmUniversalIN4cute5tupleIJiiiiEEENS1_10collective13CollectiveMmaINS1_34MainloopSm90TmaGmmaWarpSpecializedILi3ENS5_IJNS4_1CILi4EEESB_NSA_ILi1EEEEEENS1_35KernelTmaWarpSpecializedCooperativeEEENS5_IJNSA_ILi256EEESG_NSA_ILi64EEEEEENS_6half_tENS5_IJlSC_lEEESJ_SK_NS4_8TiledMMAINS4_8MMA_AtomIJNS4_4SM904GMMA26MMA_64x256x16_F32F16F16_SSILNSO_5MajorE0ELSQ_0ELNSO_7ScaleInE1ELSR_1EEEEEENS4_6LayoutINS5_IJNSA_ILi2EEESC_SC_EEENS5_IJSC_NSA_ILi0EEESX_EEEEENS5_IJNS4_10UnderscoreES10_S10_EEEEENS4_23SM90_TMA_LOAD_MULTICASTENS4_14ComposedLayoutINS4_7SwizzleILi3ELi4ELi3EEENS4_18smem_ptr_flag_bitsILi16EEENSU_INS5_IJNSA_ILi8EEESH_EEENS5_IJSH_SC_EEEEEEEvNS4_8identityES13_S1D_vS1E_EENS_8epilogue10collective6detail29Sm90TmaWarpSpecializedAdapterINS1H_15DefaultEpilogueISJ_SK_SK_NS1G_6thread17LinearCombinationISJ_Li1EffLNS1L_9ScaleType4KindE0ELNS_15FloatRoundStyleE2ESJ_EENS1_15EpilogueDefaultEEEEEvvEEEEvNT_6ParamsE)
        /*2f2c*/ 	.short	0x0210
        /*2f2e*/ 	.short	0x0470


	//----- nvinfo : EIATTR_SW_WAR
	.align		4
.L_45:
        /*2f30*/ 	.byte	0x04, 0x36
        /*2f32*/ 	.short	(.L_47 - .L_46)
.L_46:
        /*2f34*/ 	.word	0x00000008
.L_47:


//--------------------- .nv.callgraph             --------------------------
	.section	.nv.callgraph,"",@"SHT_CUDA_CALLGRAPH"
	.align	4
	.sectionentsize	8
	.align		4
        /*0000*/ 	.word	0x00000000
	.align		4
        /*0004*/ 	.word	0xffffffff
	.align		4
        /*0008*/ 	.word	index@(_ZN7cutlass13device_kernelINS_4gemm6kernel13GemmUniversalIN4cute5tupleIJiiiiEEENS1_10collective13CollectiveMmaINS1_34MainloopSm90TmaGmmaWarpSpecializedILi3ENS5_IJNS4_1CILi4EEESB_NSA_ILi1EEEEEENS1_35KernelTmaWarpSpecializedCooperativeEEENS5_IJNSA_ILi256EEESG_NSA_ILi64EEEEEENS_6half_tENS5_IJlSC_lEEESJ_SK_NS4_8TiledMMAINS4_8MMA_AtomIJNS4_4SM904GMMA26MMA_64x256x16_F32F16F16_SSILNSO_5MajorE0ELSQ_0ELNSO_7ScaleInE1ELSR_1EEEEEENS4_6LayoutINS5_IJNSA_ILi2EEESC_SC_EEENS5_IJSC_NSA_ILi0EEESX_EEEEENS5_IJNS4_10UnderscoreES10_S10_EEEEENS4_23SM90_TMA_LOAD_MULTICASTENS4_14ComposedLayoutINS4_7SwizzleILi3ELi4ELi3EEENS4_18smem_ptr_flag_bitsILi16EEENSU_INS5_IJNSA_ILi8EEESH_EEENS5_IJSH_SC_EEEEEEEvNS4_8identityES13_S1D_vS1E_EENS_8epilogue10collective6detail29Sm90TmaWarpSpecializedAdapterINS1H_15DefaultEpilogueISJ_SK_SK_NS1G_6thread17LinearCombinationISJ_Li1EffLNS1L_9ScaleType4KindE0ELNS_15FloatRoundStyleE2ESJ_EENS1_15EpilogueDefaultEEEEEvvEEEEvNT_6ParamsE)
	.align		4
        /*000c*/ 	.word	index@(__assertfail)
	.align		4
        /*0010*/ 	.word	0x00000000
	.align		4
        /*0014*/ 	.word	0xfffffffe
	.align		4
        /*0018*/ 	.word	0x00000000
	.align		4
        /*001c*/ 	.word	0xfffffffd
	.align		4
        /*0020*/ 	.word	0x00000000
	.align		4
        /*0024*/ 	.word	0xfffffffc


//--------------------- .nv.constant4             --------------------------
	.section	.nv.constant4,"a",@progbits
	.align	8
	.align		8
.nv.constant4:
        /*0000*/ 	.dword	__assertfail
	.align		8
        /*0008*/ 	.dword	__unnamed_1
	.align		8
        /*0010*/ 	.dword	_ZN40_INTERNAL_40f67dd0_4_k_cu_6d409aba_266734cuda3std3__45__cpo5beginE
	.align		8
        /*0018*/ 	.dword	_ZN40_INTERNAL_40f67dd0_4_k_cu_6d409aba_266734cuda3std3__45__cpo3endE
	.align		8
        /*0020*/ 	.dword	_ZN40_INTERNAL_40f67dd0_4_k_cu_6d409aba_266734cuda3std3__45__cpo6cbeginE
	.align		8
        /*0028*/ 	.dword	_ZN40_INTERNAL_40f67dd0_4_k_cu_6d409aba_266734cuda3std3__45__cpo4cendE
	.align		8
        /*0030*/ 	.dword	_ZN40_INTERNAL_40f67dd0_4_k_cu_6d409aba_266734cuda3std3__442_GLOBAL__N__40f67dd0_4_k_cu_6d409aba_266736ignoreE
	.align		8
        /*0038*/ 	.dword	_ZN40_INTERNAL_40f67dd0_4_k_cu_6d409aba_266734cuda3std3__419piecewise_constructE
	.align		8
        /*0040*/ 	.dword	_ZN40_INTERNAL_40f67dd0_4_k_cu_6d409aba_266734cuda3std3__48in_placeE
	.align		8
        /*0048*/ 	.dword	_ZN40_INTERNAL_40f67dd0_4_k_cu_6d409aba_266734cuda3std6ranges3__45__cpo4swapE
	.align		8
        /*0050*/ 	.dword	_ZN40_INTERNAL_40f67dd0_4_k_cu_6d409aba_266734cuda3std6ranges3__45__cpo9iter_moveE
	.align		8
        /*0058*/ 	.dword	_ZN40_INTERNAL_40f67dd0_4_k_cu_6d409aba_266734cute7productE
	.align		8
        /*0060*/ 	.dword	_ZN40_INTERNAL_40f67dd0_4_k_cu_6d409aba_266734cute1_E
	.align		8
        /*0068*/ 	.dword	$str$22
	.align		8
        /*0070*/ 	.dword	$str$23


//--------------------- .text._ZN7cutlass13device_kernelINS_4gemm6kernel13GemmUniversalIN4cute5tupleIJiiiiEEENS1_10collective13CollectiveMmaINS1_34MainloopSm90TmaGmmaWarpSpecializedILi3ENS5_IJNS4_1CILi4EEESB_NSA_ILi1EEEEEENS1_35KernelTmaWarpSpecializedCooperativeEEENS5_IJNSA_ILi256EEESG_NSA_ILi64EEEEEENS_6half_tENS5_IJlSC_lEEESJ_SK_NS4_8TiledMMAINS4_8MMA_AtomIJNS4_4SM904GMMA26MMA_64x256x16_F32F16F16_SSILNSO_5MajorE0ELSQ_0ELNSO_7ScaleInE1ELSR_1EEEEEENS4_6LayoutINS5_IJNSA_ILi2EEESC_SC_EEENS5_IJSC_NSA_ILi0EEESX_EEEEENS5_IJNS4_10UnderscoreES10_S10_EEEEENS4_23SM90_TMA_LOAD_MULTICASTENS4_14ComposedLayoutINS4_7SwizzleILi3ELi4ELi3EEENS4_18smem_ptr_flag_bitsILi16EEENSU_INS5_IJNSA_ILi8EEESH_EEENS5_IJSH_SC_EEEEEEEvNS4_8identityES13_S1D_vS1E_EENS_8epilogue10collective6detail29Sm90TmaWarpSpecializedAdapterINS1H_15DefaultEpilogueISJ_SK_SK_NS1G_6thread17LinearCombinationISJ_Li1EffLNS1L_9ScaleType4KindE0ELNS_15FloatRoundStyleE2ESJ_EENS1_15EpilogueDefaultEEEEEvvEEEEvNT_6ParamsE --------------------------
	.section	.text._ZN7cutlass13device_kernelINS_4gemm6kernel13GemmUniversalIN4cute5tupleIJiiiiEEENS1_10collective13CollectiveMmaINS1_34MainloopSm90TmaGmmaWarpSpecializedILi3ENS5_IJNS4_1CILi4EEESB_NSA_ILi1EEEEEENS1_35KernelTmaWarpSpecializedCooperativeEEENS5_IJNSA_ILi256EEESG_NSA_ILi64EEEEEENS_6half_tENS5_IJlSC_lEEESJ_SK_NS4_8TiledMMAINS4_8MMA_AtomIJNS4_4SM904GMMA26MMA_64x256x16_F32F16F16_SSILNSO_5MajorE0ELSQ_0ELNSO_7ScaleInE1ELSR_1EEEEEENS4_6LayoutINS5_IJNSA_ILi2EEESC_SC_EEENS5_IJSC_NSA_ILi0EEESX_EEEEENS5_IJNS4_10UnderscoreES10_S10_EEEEENS4_23SM90_TMA_LOAD_MULTICASTENS4_14ComposedLayoutINS4_7SwizzleILi3ELi4ELi3EEENS4_18smem_ptr_flag_bitsILi16EEENSU_INS5_IJNSA_ILi8EEESH_EEENS5_IJSH_SC_EEEEEEEvNS4_8identityES13_S1D_vS1E_EENS_8epilogue10collective6detail29Sm90TmaWarpSpecializedAdapterINS1H_15DefaultEpilogueISJ_SK_SK_NS1G_6thread17LinearCombinationISJ_Li1EffLNS1L_9ScaleType4KindE0ELNS_15FloatRoundStyleE2ESJ_EENS1_15EpilogueDefaultEEEEEvvEEEEvNT_6ParamsE,"ax",@progbits
	.align	128
.text._ZN7cutlass13device_kernelINS_4gemm6kernel13GemmUniversalIN4cute5tupleIJiiiiEEENS1_10collective13CollectiveMmaINS1_34MainloopSm90TmaGmmaWarpSpecializedILi3ENS5_IJNS4_1CILi4EEESB_NSA_ILi1EEEEEENS1_35KernelTmaWarpSpecializedCooperativeEEENS5_IJNSA_ILi256EEESG_NSA_ILi64EEEEEENS_6half_tENS5_IJlSC_lEEESJ_SK_NS4_8TiledMMAINS4_8MMA_AtomIJNS4_4SM904GMMA26MMA_64x256x16_F32F16F16_SSILNSO_5MajorE0ELSQ_0ELNSO_7ScaleInE1ELSR_1EEEEEENS4_6LayoutINS5_IJNSA_ILi2EEESC_SC_EEENS5_IJSC_NSA_ILi0EEESX_EEEEENS5_IJNS4_10UnderscoreES10_S10_EEEEENS4_23SM90_TMA_LOAD_MULTICASTENS4_14ComposedLayoutINS4_7SwizzleILi3ELi4ELi3EEENS4_18smem_ptr_flag_bitsILi16EEENSU_INS5_IJNSA_ILi8EEESH_EEENS5_IJSH_SC_EEEEEEEvNS4_8identityES13_S1D_vS1E_EENS_8epilogue10collective6detail29Sm90TmaWarpSpecializedAdapterINS1H_15DefaultEpilogueISJ_SK_SK_NS1G_6thread17LinearCombinationISJ_Li1EffLNS1L_9ScaleType4KindE0ELNS_15FloatRoundStyleE2ESJ_EENS1_15EpilogueDefaultEEEEEvvEEEEvNT_6ParamsE:
        .type           _ZN7cutlass13device_kernelINS_4gemm6kernel13GemmUniversalIN4cute5tupleIJiiiiEEENS1_10collective13CollectiveMmaINS1_34MainloopSm90TmaGmmaWarpSpecializedILi3ENS5_IJNS4_1CILi4EEESB_NSA_ILi1EEEEEENS1_35KernelTmaWarpSpecializedCooperativeEEENS5_IJNSA_ILi256EEESG_NSA_ILi64EEEEEENS_6half_tENS5_IJlSC_lEEESJ_SK_NS4_8TiledMMAINS4_8MMA_AtomIJNS4_4SM904GMMA26MMA_64x256x16_F32F16F16_SSILNSO_5MajorE0ELSQ_0ELNSO_7ScaleInE1ELSR_1EEEEEENS4_6LayoutINS5_IJNSA_ILi2EEESC_SC_EEENS5_IJSC_NSA_ILi0EEESX_EEEEENS5_IJNS4_10UnderscoreES10_S10_EEEEENS4_23SM90_TMA_LOAD_MULTICASTENS4_14ComposedLayoutINS4_7SwizzleILi3ELi4ELi3EEENS4_18smem_ptr_flag_bitsILi16EEENSU_INS5_IJNSA_ILi8EEESH_EEENS5_IJSH_SC_EEEEEEEvNS4_8identityES13_S1D_vS1E_EENS_8epilogue10collective6detail29Sm90TmaWarpSpecializedAdapterINS1H_15DefaultEpilogueISJ_SK_SK_NS1G_6thread17LinearCombinationISJ_Li1EffLNS1L_9ScaleType4KindE0ELNS_15FloatRoundStyleE2ESJ_EENS1_15EpilogueDefaultEEEEEvvEEEEvNT_6ParamsE,@function
        .size           _ZN7cutlass13device_kernelINS_4gemm6kernel13GemmUniversalIN4cute5tupleIJiiiiEEENS1_10collective13CollectiveMmaINS1_34MainloopSm90TmaGmmaWarpSpecializedILi3ENS5_IJNS4_1CILi4EEESB_NSA_ILi1EEEEEENS1_35KernelTmaWarpSpecializedCooperativeEEENS5_IJNSA_ILi256EEESG_NSA_ILi64EEEEEENS_6half_tENS5_IJlSC_lEEESJ_SK_NS4_8TiledMMAINS4_8MMA_AtomIJNS4_4SM904GMMA26MMA_64x256x16_F32F16F16_SSILNSO_5MajorE0ELSQ_0ELNSO_7ScaleInE1ELSR_1EEEEEENS4_6LayoutINS5_IJNSA_ILi2EEESC_SC_EEENS5_IJSC_NSA_ILi0EEESX_EEEEENS5_IJNS4_10UnderscoreES10_S10_EEEEENS4_23SM90_TMA_LOAD_MULTICASTENS4_14ComposedLayoutINS4_7SwizzleILi3ELi4ELi3EEENS4_18smem_ptr_flag_bitsILi16EEENSU_INS5_IJNSA_ILi8EEESH_EEENS5_IJSH_SC_EEEEEEEvNS4_8identityES13_S1D_vS1E_EENS_8epilogue10collective6detail29Sm90TmaWarpSpecializedAdapterINS1H_15DefaultEpilogueISJ_SK_SK_NS1G_6thread17LinearCombinationISJ_Li1EffLNS1L_9ScaleType4KindE0ELNS_15FloatRoundStyleE2ESJ_EENS1_15EpilogueDefaultEEEEEvvEEEEvNT_6ParamsE,(.L_x_579 - _ZN7cutlass13device_kernelINS_4gemm6kernel13GemmUniversalIN4cute5tupleIJiiiiEEENS1_10collective13CollectiveMmaINS1_34MainloopSm90TmaGmmaWarpSpecializedILi3ENS5_IJNS4_1CILi4EEESB_NSA_ILi1EEEEEENS1_35KernelTmaWarpSpecializedCooperativeEEENS5_IJNSA_ILi256EEESG_NSA_ILi64EEEEEENS_6half_tENS5_IJlSC_lEEESJ_SK_NS4_8TiledMMAINS4_8MMA_AtomIJNS4_4SM904GMMA26MMA_64x256x16_F32F16F16_SSILNSO_5MajorE0ELSQ_0ELNSO_7ScaleInE1ELSR_1EEEEEENS4_6LayoutINS5_IJNSA_ILi2EEESC_SC_EEENS5_IJSC_NSA_ILi0EEESX_EEEEENS5_IJNS4_10UnderscoreES10_S10_EEEEENS4_23SM90_TMA_LOAD_MULTICASTENS4_14ComposedLayoutINS4_7SwizzleILi3ELi4ELi3EEENS4_18smem_ptr_flag_bitsILi16EEENSU_INS5_IJNSA_ILi8EEESH_EEENS5_IJSH_SC_EEEEEEEvNS4_8identityES13_S1D_vS1E_EENS_8epilogue10collective6detail29Sm90TmaWarpSpecializedAdapterINS1H_15DefaultEpilogueISJ_SK_SK_NS1G_6thread17LinearCombinationISJ_Li1EffLNS1L_9ScaleType4KindE0ELNS_15FloatRoundStyleE2ESJ_EENS1_15EpilogueDefaultEEEEEvvEEEEvNT_6ParamsE)
        .other          _ZN7cutlass13device_kernelINS_4gemm6kernel13GemmUniversalIN4cute5tupleIJiiiiEEENS1_10collective13CollectiveMmaINS1_34MainloopSm90TmaGmmaWarpSpecializedILi3ENS5_IJNS4_1CILi4EEESB_NSA_ILi1EEEEEENS1_35KernelTmaWarpSpecializedCooperativeEEENS5_IJNSA_ILi256EEESG_NSA_ILi64EEEEEENS_6half_tENS5_IJlSC_lEEESJ_SK_NS4_8TiledMMAINS4_8MMA_AtomIJNS4_4SM904GMMA26MMA_64x256x16_F32F16F16_SSILNSO_5MajorE0ELSQ_0ELNSO_7ScaleInE1ELSR_1EEEEEENS4_6LayoutINS5_IJNSA_ILi2EEESC_SC_EEENS5_IJSC_NSA_ILi0EEESX_EEEEENS5_IJNS4_10UnderscoreES10_S10_EEEEENS4_23SM90_TMA_LOAD_MULTICASTENS4_14ComposedLayoutINS4_7SwizzleILi3ELi4ELi3EEENS4_18smem_ptr_flag_bitsILi16EEENSU_INS5_IJNSA_ILi8EEESH_EEENS5_IJSH_SC_EEEEEEEvNS4_8identityES13_S1D_vS1E_EENS_8epilogue10collective6detail29Sm90TmaWarpSpecializedAdapterINS1H_15DefaultEpilogueISJ_SK_SK_NS1G_6thread17LinearCombinationISJ_Li1EffLNS1L_9ScaleType4KindE0ELNS_15FloatRoundStyleE2ESJ_EENS1_15EpilogueDefaultEEEEEvvEEEEvNT_6ParamsE,@"STO_CUDA_ENTRY STV_DEFAULT"
_ZN7cutlass13device_kernelINS_4gemm6kernel13GemmUniversalIN4cute5tupleIJiiiiEEENS1_10collective13CollectiveMmaINS1_34MainloopSm90TmaGmmaWarpSpecializedILi3ENS5_IJNS4_1CILi4EEESB_NSA_ILi1EEEEEENS1_35KernelTmaWarpSpecializedCooperativeEEENS5_IJNSA_ILi256EEESG_NSA_ILi64EEEEEENS_6half_tENS5_IJlSC_lEEESJ_SK_NS4_8TiledMMAINS4_8MMA_AtomIJNS4_4SM904GMMA26MMA_64x256x16_F32F16F16_SSILNSO_5MajorE0ELSQ_0ELNSO_7ScaleInE1ELSR_1EEEEEENS4_6LayoutINS5_IJNSA_ILi2EEESC_SC_EEENS5_IJSC_NSA_ILi0EEESX_EEEEENS5_IJNS4_10UnderscoreES10_S10_EEEEENS4_23SM90_TMA_LOAD_MULTICASTENS4_14ComposedLayoutINS4_7SwizzleILi3ELi4ELi3EEENS4_18smem_ptr_flag_bitsILi16EEENSU_INS5_IJNSA_ILi8EEESH_EEENS5_IJSH_SC_EEEEEEEvNS4_8identityES13_S1D_vS1E_EENS_8epilogue10collective6detail29Sm90TmaWarpSpecializedAdapterINS1H_15DefaultEpilogueISJ_SK_SK_NS1G_6thread17LinearCombinationISJ_Li1EffLNS1L_9ScaleType4KindE0ELNS_15FloatRoundStyleE2ESJ_EENS1_15EpilogueDefaultEEEEEvvEEEEvNT_6ParamsE:
[----:B------:R-:W0:Y:S02]  /*0000*/  LDC R1, c[0x0][0x28] ;  /* 0x00000a00ff017b82 */ /* 0x000e240000000800 */
[----:B0-----:R-:W-:Y:S01]  /*0010*/  VIADD R1, R1, 0xfffff878 ;  /* 0xfffff87801017836 */ /* 0x001fe20000000000 */
[----:B------:R-:W0:Y:S01]  /*0020*/  S2R R4, SR_TID.X ;  /* 0x0000000000047919 */ /* 0x000e220000002100 */
[----:B------:R-:W-:Y:S01]  /*0030*/  ELECT P0, URZ, PT ;  /* 0x00000000003f782f */ /* 0x000fe20003800000 */
[----:B------:R-:W-:Y:S01]  /*0040*/  BSSY B0, `(.L_x_0) ;  /* 0x0000015000007945 */ /* 0x000fe20003800000 */
[--C-:B0-----:R-:W-:Y:S02]  /*0050*/  SHF.R.U32.HI R0, RZ, 0x5, R4.reuse ;  /* 0x00000005ff007819 */ /* 0x101fe40000011604 */
[----:B------:R-:W-:-:S03]  /*0060*/  SHF.R.U32.HI R2, RZ, 0x7, R4 ;  /* 0x00000007ff027819 */ /* 0x000fc60000011604 */
[----:B------:R-:W0:Y:S04]  /*0070*/  SHFL.IDX PT, R3, R0, RZ, 0x1f ;  /* 0x00001fff00037589 */ /* 0x000e2800000e0000 */
[----:B------:R-:W1:Y:S01]  /*0080*/  SHFL.IDX PT, R2, R2, RZ, 0x1f ;  /* 0x00001fff02027589 */ /* 0x000e6200000e0000 */
[----:B0-----:R-:W-:Y:S02]  /*0090*/  R2UR UR9, R3 ;  /* 0x00000000030972ca */ /* 0x001fe400000e0000 */
[----:B-1----:R-:W-:-:S11]  /*00a0*/  R2UR UR5, R2 ;  /* 0x00000000020572ca */ /* 0x002fd600000e0000 */
[----:B------:R-:W-:Y:S02]  /*00b0*/  USHF.R.S32.HI UR4, URZ, 0x1f, UR9 ;  /* 0x0000001f3f047899 */ /* 0x000fe40008011409 */
[----:B------:R-:W-:Y:S02]  /*00c0*/  ISETP.NE.OR P0, PT, RZ, UR9, !P0 ;  /* 0x00000009ff007c0c */ /* 0x000fe4000c705670 */
[----:B------:R-:W-:-:S04]  /*00d0*/  ULEA.HI UR4, UR4, UR9, URZ, 0x2 ;  /* 0x0000000904047291 */ /* 0x000fc8000f8f103f */
[----:B------:R-:W-:-:S04]  /*00e0*/  ULOP3.LUT UR4, UR4, 0xfffffffc, URZ, 0xc0, !UPT ;  /* 0xfffffffc04047892 */ /* 0x000fc8000f8ec03f */
[----:B------:R-:W-:-:S03]  /*00f0*/  UIADD3 UR9, UR9, -UR4, URZ ;  /* 0x8000000409097290 */ /* 0x000fc6000fffe03f */
[----:B------:R-:W-:Y:S09]  /*0100*/  @P0 BRA `(.L_x_1) ;  /* 0x0000000000200947 */ /* 0x000ff20003800000 */
[----:B------:R-:W-:Y:S02]  /*0110*/  ULDC.64 UR6, c[0x0][0x198] ;  /* 0x0000660000067ab9 */ /* 0x000fe40000000a00 */
[----:B------:R-:W-:Y:S02]  /*0120*/  UIADD3 UR10, UP0, UR6, 0xf0, URZ ;  /* 0x000000f0060a7890 */ /* 0x000fe4000ff1e03f */
[----:B------:R-:W-:Y:S02]  /*0130*/  UIADD3 UR6, UP1, UR6, 0x1f0, URZ ;  /* 0x000001f006067890 */ /* 0x000fe4000ff3e03f */
[----:B------:R-:W-:Y:S02]  /*0140*/  UIADD3.X UR11, URZ, UR7, URZ, UP0, !UPT ;  /* 0x000000073f0b7290 */ /* 0x000fe400087fe43f */
[----:B------:R-:W-:-:S07]  /*0150*/  UIADD3.X UR7, URZ, UR7, URZ, UP1, !UPT ;  /* 0x000000073f077290 */ /* 0x000fce0008ffe43f */
[----:B------:R0:W-:Y:S02]  /*0160*/  UTMACCTL.PF [UR10] ;  /* 0x000000000a0079b9 */ /* 0x0001e40008040000 */
[----:B------:R0:W-:Y:S02]  /*0170*/  UTMACCTL.PF [UR6] ;  /* 0x00000000060079b9 */ /* 0x0001e40008040000 */
[----:B0-----:R-:W-:Y:S01]  /*0180*/  NOP ;  /* 0x0000000000007918 */ /* 0x001fe20000000000 */
.L_x_1:
[----:B------:R-:W-:Y:S05]  /*0190*/  BSYNC B0 ;  /* 0x0000000000007941 */ /* 0x000fea0003800000 */
.L_x_0:
[----:B------:R-:W0:Y:S01]  /*01a0*/  SHFL.IDX PT, R2, R0, RZ, 0x1f ;  /* 0x00001fff00027589 */ /* 0x000e2200000e0000 */
[----:B------:R-:W-:Y:S01]  /*01b0*/  UISETP.NE.AND UP0, UPT, UR9, 0x3, UPT ;  /* 0x000000030900788c */ /* 0x000fe2000bf05270 */
[----:B------:R-:W-:Y:S01]  /*01c0*/  ISETP.NE.AND P1, PT, RZ, UR5, PT ;  /* 0x00000005ff007c0c */ /* 0x000fe2000bf25270 */
[----:B------:R-:W-:Y:S02]  /*01d0*/  UIADD3 UR16, UR5, -0x1, URZ ;  /* 0xffffffff05107890 */ /* 0x000fe4000fffe03f */
[----:B------:R-:W-:Y:S02]  /*01e0*/  UISETP.EQ.OR UP0, UPT, UR9, URZ, !UP0 ;  /* 0x0000003f0900728c */ /* 0x000fe4000c702670 */
[----:B------:R-:W-:Y:S02]  /*01f0*/  UISETP.GE.U32.AND UP1, UPT, UR16, 0x2, UPT ;  /* 0x000000021000788c */ /* 0x000fe4000bf26070 */
[----:B------:R-:W-:-:S04]  /*0200*/  UISETP.EQ.AND UP0, UPT, UR5, URZ, UP0 ;  /* 0x0000003f0500728c */ /* 0x000fc80008702270 */
[----:B------:R-:W-:-:S04]  /*0210*/  USEL UR40, URZ, 0x1, !UP0 ;  /* 0x000000013f287887 */ /* 0x000fc8000c000000 */
[----:B------:R-:W-:Y:S01]  /*0220*/  USEL UR40, UR40, 0x2, UP1 ;  /* 0x0000000228287887 */ /* 0x000fe20008800000 */
[----:B0-----:R-:W-:-:S13]  /*0230*/  ISETP.NE.AND P0, PT, R2, RZ, PT ;  /* 0x000000ff0200720c */ /* 0x001fda0003f05270 */
[----:B------:R-:W-:Y:S05]  /*0240*/  @P0 BRA `(.L_x_2) ;  /* 0x0000000000500947 */ /* 0x000fea0003800000 */
[----:B------:R-:W0:Y:S01]  /*0250*/  S2UR UR8, SR_CgaCtaId ;  /* 0x00000000000879c3 */ /* 0x000e220000008800 */
[----:B------:R-:W-:Y:S01]  /*0260*/  UMOV UR4, 0x400 ;  /* 0x0000040000047882 */ /* 0x000fe20000000000 */
[----:B------:R-:W-:Y:S01]  /*0270*/  UMOV UR5, 0x1 ;  /* 0x0000000100057882 */ /* 0x000fe20000000000 */
[----:B------:R-:W-:Y:S01]  /*0280*/  UMOV UR6, 0xe ;  /* 0x0000000e00067882 */ /* 0x000fe20000000000 */
[----:B------:R-:W-:Y:S01]  /*0290*/  ELECT P0, URZ, PT ;  /* 0x00000000003f782f */ /* 0x000fe20003800000 */
[----:B------:R-:W-:-:S04]  /*02a0*/  UIADD3 UR6, -UR6, 0x100000, URZ ;  /* 0x0010000006067890 */ /* 0x000fc8000fffe13f */
[----:B------:R-:W-:Y:S02]  /*02b0*/  USHF.L.U32 UR7, UR6, 0xb, URZ ;  /* 0x0000000b06077899 */ /* 0x000fe4000800063f */
[----:B------:R-:W-:Y:S02]  /*02c0*/  USHF.L.U32 UR6, UR6, 0x1, URZ ;  /* 0x0000000106067899 */ /* 0x000fe4000800063f */
[----:B0-----:R-:W-:Y:S02]  /*02d0*/  ULEA UR8, UR8, UR4, 0x18 ;  /* 0x0000000408087291 */ /* 0x001fe4000f8ec03f */
[----:B------:R-:W-:-:S04]  /*02e0*/  UIADD3 UR4, -UR5, 0x100000, URZ ;  /* 0x0010000005047890 */ /* 0x000fc8000fffe13f */
[----:B------:R-:W-:Y:S02]  /*02f0*/  USHF.L.U32 UR5, UR4, 0xb, URZ ;  /* 0x0000000b04057899 */ /* 0x000fe4000800063f */
[----:B------:R-:W-:Y:S01]  /*0300*/  USHF.L.U32 UR4, UR4, 0x1, URZ ;  /* 0x0000000104047899 */ /* 0x000fe2000800063f */
[----:B------:R-:W0:Y:S11]  /*0310*/  FENCE.VIEW.ASYNC.S ;  /* 0x00000000000073c6 */ /* 0x000e360000000000 */
[----:B0-----:R0:W1:Y:S01]  /*0320*/  SYNCS.EXCH.64 URZ, [UR8], UR4 ;  /* 0x00000004083f75b2 */ /* 0x0010620008000100 */
[----:B------:R0:W2:Y:S01]  /*0330*/  SYNCS.EXCH.64 URZ, [UR8+0x18], UR6 ;  /* 0x00001806083f75b2 */ /* 0x0000a20008000100 */
[----:B------:R0:W3:Y:S01]  /*0340*/  SYNCS.EXCH.64 URZ, [UR8+0x8], UR4 ;  /* 0x00000804083f75b2 */ /* 0x0000e20008000100 */
[----:B------:R0:W4:Y:S01]  /*0350*/  SYNCS.EXCH.64 URZ, [UR8+0x20], UR6 ;  /* 0x00002006083f75b2 */ /* 0x0001220008000100 */
[----:B------:R0:W0:Y:S01]  /*0360*/  SYNCS.EXCH.64 URZ, [UR8+0x10], UR4 ;  /* 0x00001004083f75b2 */ /* 0x0000220008000100 */
[----:B------:R0:W0:Y:S01]  /*0370*/  SYNCS.EXCH.64 URZ, [UR8+0x28], UR6 ;  /* 0x00002806083f75b2 */ /* 0x0000220008000100 */
[----:B------:R-:W-:Y:S01]  /*0380*/  NOP ;  /* 0x0000000000007918 */ /* 0x000fe20000000000 */
.L_x_2:
[----:B------:R-:W5:Y:S01]  /*0390*/  S2UR UR13, SR_CTAID.X ;  /* 0x00000000000d79c3 */ /* 0x000f620000002500 */
[----:B------:R-:W-:Y:S01]  /*03a0*/  SHF.R.S32.HI R3, RZ, 0x1f, R4 ;  /* 0x0000001fff037819 */ /* 0x000fe20000011404 */
[----:B------:R-:W1:Y:S01]  /*03b0*/  SHFL.IDX PT, R0, R0, RZ, 0x1f ;  /* 0x00001fff00007589 */ /* 0x000e6200000e0000 */
[----:B0-----:R-:W-:Y:S01]  /*03c0*/  ULDC UR4, c[0x0][0x150] ;  /* 0x0000540000047ab9 */ /* 0x001fe20000000800 */
[----:B------:R-:W-:Y:S02]  /*03d0*/  ELECT P0, URZ, PT ;  /* 0x00000000003f782f */ /* 0x000fe40003800000 */
[----:B------:R-:W-:Y:S01]  /*03e0*/  LEA.HI R3, R3, R4, RZ, 0x7 ;  /* 0x0000000403037211 */ /* 0x000fe200078f38ff */
[----:B------:R-:W-:Y:S01]  /*03f0*/  ULDC UR5, c[0x0][0x154] ;  /* 0x0000550000057ab9 */ /* 0x000fe20000000800 */
[----:B------:R-:W-:Y:S01]  /*0400*/  SHF.R.S32.HI R7, RZ, 0x1f, R2 ;  /* 0x0000001fff077819 */ /* 0x000fe20000011402 */
[----:B------:R-:W0:Y:S01]  /*0410*/  S2UR UR10, SR_CTAID.Y ;  /* 0x00000000000a79c3 */ /* 0x000e220000002600 */
[----:B------:R-:W-:Y:S01]  /*0420*/  LOP3.LUT R3, R3, 0xffffff80, RZ, 0xc0, !PT ;  /* 0xffffff8003037812 */ /* 0x000fe200078ec0ff */
[----:B------:R-:W-:Y:S01]  /*0430*/  ULDC UR8, c[0x0][0x144] ;  /* 0x0000510000087ab9 */ /* 0x000fe20000000800 */
[----:B------:R-:W-:Y:S01]  /*0440*/  LEA.HI R7, R7, R2, RZ, 0x2 ;  /* 0x0000000207077211 */ /* 0x000fe200078f10ff */
[----:B------:R-:W-:Y:S01]  /*0450*/  NOP ;  /* 0x0000000000007918 */ /* 0x000fe20000000000 */
[----:B------:R-:W-:Y:S01]  /*0460*/  NOP ;  /* 0x0000000000007918 */ /* 0x000fe20000000000 */
[----:B------:R-:W-:Y:S01]  /*0470*/  IMAD.IADD R3, R4, 0x1, -R3 ;  /* 0x0000000104037824 */ /* 0x000fe200078e0a03 */
[----:B------:R-:W-:Y:S01]  /*0480*/  LOP3.LUT R7, R7, 0x3ffffffc, RZ, 0xc0, !PT ;  /* 0x3ffffffc07077812 */ /* 0x000fe200078ec0ff */
[----:B------:R-:W-:Y:S01]  /*0490*/  ULDC UR11, c[0x0][0x148] ;  /* 0x00005200000b7ab9 */ /* 0x000fe20000000800 */
[----:B------:R-:W-:-:S02]  /*04a0*/  MOV R17, 0x1 ;  /* 0x0000000100117802 */ /* 0x000fc40000000f00 */
[----:B------:R-:W-:Y:S02]  /*04b0*/  SHF.R.S32.HI R4, RZ, 0x1f, R3 ;  /* 0x0000001fff047819 */ /* 0x000fe40000011403 */
[----:B------:R-:W-:Y:S02]  /*04c0*/  IADD3 R7, R2, -R7, RZ ;  /* 0x8000000702077210 */ /* 0x000fe40007ffe0ff */
[----:B------:R-:W-:Y:S02]  /*04d0*/  LEA.HI R4, R4, R3, RZ, 0x3 ;  /* 0x0000000304047211 */ /* 0x000fe400078f18ff */
[----:B-----5:R-:W-:Y:S02]  /*04e0*/  I2FP.F32.U32 R5, UR13 ;  /* 0x0000000d00057c45 */ /* 0x020fe40008201000 */
[----:B-1----:R-:W-:-:S03]  /*04f0*/  ISETP.NE.OR P0, PT, R0, RZ, !P0 ;  /* 0x000000ff0000720c */ /* 0x002fc60004705670 */
[----:B------:R-:W-:Y:S01]  /*0500*/  FMUL R6, R5, UR4 ;  /* 0x0000000405067c20 */ /* 0x000fe20008400000 */
[--C-:B------:R-:W-:Y:S02]  /*0510*/  SHF.R.S32.HI R5, RZ, 0x3, R4.reuse ;  /* 0x00000003ff057819 */ /* 0x100fe40000011404 */
[----:B------:R-:W-:Y:S02]  /*0520*/  SHF.R.S32.HI R4, RZ, 0x1f, R4 ;  /* 0x0000001fff047819 */ /* 0x000fe40000011404 */
[----:B0-----:R-:W-:Y:S01]  /*0530*/  I2FP.F32.U32 R0, UR10 ;  /* 0x0000000a00007c45 */ /* 0x001fe20008201000 */
[----:B------:R-:W0:Y:S01]  /*0540*/  F2I.U32.TRUNC.NTZ R6, R6 ;  /* 0x0000000600067305 */ /* 0x000e22000020f000 */
[----:B------:R-:W-:-:S03]  /*0550*/  LEA.HI R4, R4, R5, RZ, 0x2 ;  /* 0x0000000504047211 */ /* 0x000fc600078f10ff */
[----:B------:R-:W-:Y:S01]  /*0560*/  FMUL R0, R0, UR5 ;  /* 0x0000000500007c20 */ /* 0x000fe20008400000 */
[----:B------:R-:W-:Y:S01]  /*0570*/  LOP3.LUT R4, R4, 0xfffffffc, RZ, 0xc0, !PT ;  /* 0xfffffffc04047812 */ /* 0x000fe200078ec0ff */
[----:B------:R-:W-:Y:S01]  /*0580*/  VOTEU.ALL UP0, P0 ;  /* 0x00000000003f7886 */ /* 0x000fe20000000000 */
[----:B------:R-:W-:-:S03]  /*0590*/  VOTEU.ALL UP1, P0 ;  /* 0x00000000003f7886 */ /* 0x000fc60000020000 */
[----:B------:R-:W-:Y:S01]  /*05a0*/  IMAD.IADD R4, R5, 0x1, -R4 ;  /* 0x0000000105047824 */ /* 0x000fe200078e0a04 */
[----:B------:R-:W1:Y:S01]  /*05b0*/  F2I.U32.TRUNC.NTZ R0, R0 ;  /* 0x0000000000007305 */ /* 0x000e62000020f000 */
[----:B------:R-:W5:Y:S01]  /*05c0*/  @!UP0 S2UR UR7, SR_CgaCtaId ;  /* 0x00000000000789c3 */ /* 0x000f620000008800 */
[----:B------:R-:W-:Y:S01]  /*05d0*/  @!UP0 UMOV UR6, 0x400 ;  /* 0x0000040000068882 */ /* 0x000fe20000000000 */
[----:B------:R-:W-:Y:S01]  /*05e0*/  IMAD R4, R7, 0x4, R4 ;  /* 0x0000000407047824 */ /* 0x000fe200078e0204 */
[----:B0-----:R-:W-:-:S04]  /*05f0*/  R2UR UR4, R6 ;  /* 0x00000000060472ca */ /* 0x001fc800000e0000 */
[----:B------:R-:W-:-:S04]  /*0600*/  SHF.R.S32.HI R5, RZ, 0x1f, R4 ;  /* 0x0000001fff057819 */ /* 0x000fc80000011404 */
[----:B------:R-:W-:Y:S02]  /*0610*/  LEA.HI R5, R5, R4, RZ, 0x2 ;  /* 0x0000000405057211 */ /* 0x000fe400078f10ff */
[----:B-1----:R-:W-:-:S03]  /*0620*/  R2UR UR12, R0 ;  /* 0x00000000000c72ca */ /* 0x002fc600000e0000 */
[----:B------:R-:W-:Y:S01]  /*0630*/  UIADD3 UR4, -UR4, URZ, URZ ;  /* 0x0000003f04047290 */ /* 0x000fe2000fffe13f */
[----:B------:R-:W-:Y:S01]  /*0640*/  LOP3.LUT R5, R5, 0xfffffffc, RZ, 0xc0, !PT ;  /* 0xfffffffc05057812 */ /* 0x000fe200078ec0ff */
[----:B------:R-:W0:Y:S02]  /*0650*/  LDC R0, c[0x0][0x140] ;  /* 0x00005000ff007b82 */ /* 0x000e240000000800 */
[----:B------:R-:W-:Y:S02]  /*0660*/  UIMAD UR8, UR8, UR4, UR13 ;  /* 0x00000004080872a4 */ /* 0x000fe4000f8e020d */
[----:B------:R-:W-:Y:S01]  /*0670*/  IMAD.IADD R5, R4, 0x1, -R5 ;  /* 0x0000000104057824 */ /* 0x000fe200078e0a05 */
[----:B------:R-:W-:Y:S01]  /*0680*/  UMOV UR4, 0x20 ;  /* 0x0000002000047882 */ /* 0x000fe20000000000 */
[----:B-----5:R-:W-:Y:S02]  /*0690*/  @!UP0 ULEA UR6, UR7, UR6, 0x18 ;  /* 0x0000000607068291 */ /* 0x020fe4000f8ec03f */
[----:B------:R-:W-:-:S04]  /*06a0*/  @!UP0 UIADD3 UR4, -UR4, 0x100000, URZ ;  /* 0x0010000004048890 */ /* 0x000fc8000fffe13f */
[----:B------:R-:W-:Y:S02]  /*06b0*/  @!UP0 USHF.L.U32 UR5, UR4, 0xb, URZ ;  /* 0x0000000b04058899 */ /* 0x000fe4000800063f */
[----:B------:R-:W-:Y:S01]  /*06c0*/  @!UP0 USHF.L.U32 UR4, UR4, 0x1, URZ ;  /* 0x0000000104048899 */ /* 0x000fe2000800063f */
[----:B------:R-:W-:Y:S01]  /*06d0*/  ISETP.NE.AND P3, PT, R5, UR8, PT ;  /* 0x0000000805007c0c */ /* 0x000fe2000bf65270 */
[C---:B------:R-:W-:Y:S01]  /*06e0*/  IMAD.SHL.U32 R5, R4.reuse, 0x4, RZ ;  /* 0x0000000404057824 */ /* 0x040fe200078e00ff */
[----:B------:R-:W-:Y:S01]  /*06f0*/  VOTEU.ALL UP0, P0 ;  /* 0x00000000003f7886 */ /* 0x000fe20000000000 */
[----:B------:R-:W-:Y:S01]  /*0700*/  UIADD3 UR12, -UR12, URZ, URZ ;  /* 0x0000003f0c0c7290 */ /* 0x000fe2000fffe13f */
[----:B------:R-:W-:Y:S02]  /*0710*/  LOP3.LUT P0, RZ, R3, 0x7, RZ, 0xc0, !PT ;  /* 0x0000000703ff7812 */ /* 0x000fe4000780c0ff */
[----:B------:R-:W-:-:S04]  /*0720*/  LOP3.LUT R152, R4, 0xc, R5, 0x78, !PT ;  /* 0x0000000c04987812 */ /* 0x000fc800078e7805 */
[----:B------:R-:W-:Y:S01]  /*0730*/  ISETP.LT.U32.AND P0, PT, R152, 0x10, !P0 ;  /* 0x000000109800780c */ /* 0x000fe20004701070 */
[----:B------:R-:W1:Y:S02]  /*0740*/  FENCE.VIEW.ASYNC.S ;  /* 0x00000000000073c6 */ /* 0x000e640000000000 */
[----:B-1----:R-:W1:Y:S01]  /*0750*/  @!UP0 SYNCS.EXCH.64 URZ, [UR6+0x40], UR4 ;  /* 0x00004004063f85b2 */ /* 0x002e620008000100 */
[----:B------:R-:W-:Y:S02]  /*0760*/  @P3 SHF.R.S32.HI R5, RZ, 0x1f, R152 ;  /* 0x0000001fff053819 */ /* 0x000fe40000011498 */
[----:B0-----:R-:W-:Y:S02]  /*0770*/  ISETP.EQ.U32.AND P2, PT, R0, 0x1, PT ;  /* 0x000000010000780c */ /* 0x001fe40003f42070 */
[----:B------:R-:W-:Y:S02]  /*0780*/  @P3 LEA.HI R5, R5, R152, RZ, 0x2 ;  /* 0x0000009805053211 */ /* 0x000fe400078f10ff */
[----:B------:R-:W-:-:S02]  /*0790*/  SEL R0, RZ, 0x1, !P0 ;  /* 0x00000001ff007807 */ /* 0x000fc40004000000 */
[----:B------:R-:W-:Y:S01]  /*07a0*/  @P3 SHF.R.S32.HI R5, RZ, 0x2, R5 ;  /* 0x00000002ff053819 */ /* 0x000fe20000011405 */
[----:B------:R0:W1:Y:S01]  /*07b0*/  @!UP1 SYNCS.EXCH.64 URZ, [UR6+0x48], UR4 ;  /* 0x00004804063f95b2 */ /* 0x0000620008000100 */
[----:B------:R-:W-:Y:S01]  /*07c0*/  NOP ;  /* 0x0000000000007918 */ /* 0x000fe20000000000 */
[----:B0-----:R-:W-:-:S06]  /*07d0*/  UIMAD UR4, UR11, UR12, UR10 ;  /* 0x0000000c0b0472a4 */ /* 0x001fcc000f8e020a */
[----:B------:R-:W-:-:S04]  /*07e0*/  @P3 ISETP.NE.AND P4, PT, R5, UR4, PT ;  /* 0x0000000405003c0c */ /* 0x000fc8000bf85270 */
[----:B------:R-:W-:-:S04]  /*07f0*/  @P3 SEL R17, RZ, 0x1, P4 ;  /* 0x00000001ff113807 */ /* 0x000fc80002000000 */
[----:B------:R-:W-:Y:S01]  /*0800*/  LOP3.LUT R17, R17, R0, RZ, 0xc0, !PT ;  /* 0x0000000011117212 */ /* 0x000fe200078ec0ff */
[----:B------:R-:W-:Y:S06]  /*0810*/  @!P2 BRA `(.L_x_3) ;  /* 0x000000000008a947 */ /* 0x000fec0003800000 */
[----:B-1234-:R-:W-:Y:S01]  /*0820*/  UCGABAR_ARV ;  /* 0x00000000000079c7 */ /* 0x01efe20008000000 */
[----:B------:R-:W-:Y:S05]  /*0830*/  BRA `(.L_x_4) ;  /* 0x0000000000047947 */ /* 0x000fea0003800000 */
.L_x_3:
[----:B-1234-:R-:W-:Y:S01]  /*0840*/  NOP ;  /* 0x0000000000007918 */ /* 0x01efe20000000000 */
.L_x_4:
[----:B------:R-:W-:Y:S01]  /*0850*/  ULDC UR4, c[0x0][0x65c] ;  /* 0x0001970000047ab9 */ /* 0x000fe20000000800 */
[----:B------:R-:W-:Y:S01]  /*0860*/  UMOV UR5, URZ ;  /* 0x0000003f00057c82 */ /* 0x000fe20008000000 */
[----:B------:R-:W-:-:S03]  /*0870*/  UISETP.NE.AND UP0, UPT, UR4, 0x1, UPT ;  /* 0x000000010400788c */ /* 0x000fc6000bf05270 */
[----:B------:R-:W-:Y:S01]  /*0880*/  UMOV UR4, UR13 ;  /* 0x0000000d00047c82 */ /* 0x000fe20008000000 */
[----:B------:R-:W-:Y:S02]  /*0890*/  UP2UR UR45, UPR, URZ, 0x1 ;  /* 0x000000013f2d7883 */ /* 0x000fe40008000000 */
[----:B------:R-:W-:Y:S02]  /*08a0*/  PLOP3.LUT P0, PT, PT, PT, UP0, 0x80, 0x0 ;  /* 0x000000000000781c */ /* 0x000fe40003f0f008 */
[----:B------:R-:W-:Y:S02]  /*08b0*/  PLOP3.LUT P3, PT, PT, PT, UP0, 0x80, 0x0 ;  /* 0x000000000000781c */ /* 0x000fe40003f6f008 */
[----:B------:R-:W-:Y:S01]  /*08c0*/  PLOP3.LUT P5, PT, PT, PT, UP0, 0x80, 0x0 ;  /* 0x000000000000781c */ /* 0x000fe20003faf008 */
[----:B------:R-:W-:Y:S01]  /*08d0*/  @UP0 ULDC UR14, c[0x0][0x10] ;  /* 0x00000400000e0ab9 */ /* 0x000fe20000000800 */
[----:B------:R-:W-:Y:S01]  /*08e0*/  @UP0 UMOV UR6, UR10 ;  /* 0x0000000a00060c82 */ /* 0x000fe20008000000 */
[----:B------:R-:W-:Y:S01]  /*08f0*/  @UP0 UMOV UR7, URZ ;  /* 0x0000003f00070c82 */ /* 0x000fe20008000000 */
[----:B------:R-:W-:Y:S01]  /*0900*/  PLOP3.LUT P4, PT, PT, PT, UP0, 0x80, 0x0 ;  /* 0x000000000000781c */ /* 0x000fe20003f8f008 */
[----:B------:R-:W-:-:S03]  /*0910*/  @UP0 UIMAD.WIDE.U32 UR14, UR13, UR14, UR6 ;  /* 0x0000000e0d0e02a5 */ /* 0x000fc6000f8e0006 */
[----:B------:R-:W-:Y:S01]  /*0920*/  @!UP0 ULDC UR7, c[0x0][0xc] ;  /* 0x0000030000078ab9 */ /* 0x000fe20000000800 */
[----:B------:R-:W-:Y:S01]  /*0930*/  @UP0 UMOV UR6, URZ ;  /* 0x0000003f00060c82 */ /* 0x000fe20008000000 */
[----:B------:R-:W-:Y:S01]  /*0940*/  @!UP0 UIMAD.WIDE.U32 UR4, UR10, UR7, UR4 ;  /* 0x000000070a0482a5 */ /* 0x000fe2000f8e0004 */
[----:B------:R-:W-:Y:S01]  /*0950*/  IMAD.U32 R2, RZ, RZ, UR14 ;  /* 0x0000000eff027e24 */ /* 0x000fe2000f8e00ff */
[----:B------:R-:W-:Y:S02]  /*0960*/  @UP0 UIADD3 UR6, UR15, UR6, URZ ;  /* 0x000000060f060290 */ /* 0x000fe4000fffe03f */
[----:B------:R-:W-:Y:S02]  /*0970*/  IMAD.U32 R3, RZ, RZ, UR15 ;  /* 0x0000000fff037e24 */ /* 0x000fe4000f8e00ff */
[----:B------:R-:W-:Y:S01]  /*0980*/  @P0 IMAD.MOV.U32 R7, RZ, RZ, R2 ;  /* 0x000000ffff070224 */ /* 0x000fe200078e0002 */
[----:B------:R-:W-:Y:S01]  /*0990*/  MOV R5, UR5 ;  /* 0x0000000500057c02 */ /* 0x000fe20008000f00 */
[----:B------:R-:W-:Y:S01]  /*09a0*/  IMAD.U32 R2, RZ, RZ, UR4 ;  /* 0x00000004ff027e24 */ /* 0x000fe2000f8e00ff */
[----:B------:R-:W-:Y:S01]  /*09b0*/  @P3 MOV R6, UR6 ;  /* 0x0000000600063c02 */ /* 0x000fe20008000f00 */
[----:B------:R-:W-:-:S02]  /*09c0*/  IMAD.U32 R3, RZ, RZ, UR5 ;  /* 0x00000005ff037e24 */ /* 0x000fc4000f8e00ff */
[----:B------:R-:W-:Y:S02]  /*09d0*/  @!P5 IMAD.MOV.U32 R6, RZ, RZ, R5 ;  /* 0x000000ffff06d224 */ /* 0x000fe400078e0005 */
[----:B------:R-:W-:Y:S02]  /*09e0*/  @!P4 IMAD.MOV.U32 R7, RZ, RZ, R2 ;  /* 0x000000ffff07c224 */ /* 0x000fe400078e0002 */
[----:B------:R-:W-:Y:S01]  /*09f0*/  IMAD.U32 R4, RZ, RZ, UR4 ;  /* 0x00000004ff047e24 */ /* 0x000fe2000f8e00ff */
[----:B------:R0:W-:Y:S04]  /*0a00*/  STL [R1+0x200], R6 ;  /* 0x0002000601007387 */ /* 0x0001e80000100800 */
[----:B------:R0:W-:Y:S01]  /*0a10*/  STL [R1+0x204], R7 ;  /* 0x0002040701007387 */ /* 0x0001e20000100800 */
[----:B------:R-:W-:Y:S05]  /*0a20*/  @!P2 BRA `(.L_x_5) ;  /* 0x00000000000ca947 */ /* 0x000fea0003800000 */
[----:B------:R-:W-:Y:S01]  /*0a30*/  UCGABAR_WAIT ;  /* 0x0000000000007dc7 */ /* 0x000fe20008000000 */
[----:B------:R-:W-:Y:S01]  /*0a40*/  CCTL.IVALL ;  /* 0x00000000ff00798f */ /* 0x000fe20002000000 */
[----:B------:R-:W-:Y:S05]  /*0a50*/  BRA `(.L_x_6) ;  /* 0x0000000000047947 */ /* 0x000fea0003800000 */
.L_x_5:
[----:B------:R-:W-:Y:S06]  /*0a60*/  BAR.SYNC.DEFER_BLOCKING 0x0 ;  /* 0x0000000000007b1d */ /* 0x000fec0000010000 */
.L_x_6:
[----:B------:R-:W-:Y:S05]  /*0a70*/  @!P1 BRA `(.L_x_7) ;  /* 0x0000019800189947 */ /* 0x000fea0003800000 */
[----:B------:R-:W-:-:S06]  /*0a80*/  UISETP.GT.U32.AND UP0, UPT, UR16, 0x1, UPT ;  /* 0x000000011000788c */ /* 0x000fcc000bf04070 */
[----:B------:R-:W-:-:S13]  /*0a90*/  PLOP3.LUT P0, PT, PT, PT, UP0, 0x80, 0x0 ;  /* 0x000000000000781c */ /* 0x000fda0003f0f008 */
[----:B------:R-:W-:Y:S05]  /*0aa0*/  @P0 EXIT ;  /* 0x000000000000094d */ /* 0x000fea0003800000 */
[----:B------:R-:W-:Y:S01]  /*0ab0*/  ULDC.64 UR4, c[0x0][0x650] ;  /* 0x0001940000047ab9 */ /* 0x000fe20000000a00 */
[----:B------:R-:W-:Y:S01]  /*0ac0*/  UMOV UR41, 0xffffffff ;  /* 0xffffffff00297882 */ /* 0x000fe20000000000 */
[----:B------:R-:W-:Y:S01]  /*0ad0*/  ISETP.GE.U32.AND P0, PT, R7, UR4, PT ;  /* 0x0000000407007c0c */ /* 0x000fe2000bf06070 */
[----:B------:R-:W-:Y:S01]  /*0ae0*/  UMOV UR42, 0xffffffff ;  /* 0xffffffff002a7882 */ /* 0x000fe20000000000 */
[----:B------:R-:W-:Y:S01]  /*0af0*/  UMOV UR43, 0xffffffff ;  /* 0xffffffff002b7882 */ /* 0x000fe20000000000 */
[----:B------:R-:W-:Y:S02]  /*0b00*/  PRMT R0, RZ, 0x7610, R0 ;  /* 0x00007610ff007816 */ /* 0x000fe40000000000 */
[----:B------:R-:W-:-:S13]  /*0b10*/  ISETP.GE.U32.AND.EX P0, PT, R6, UR5, PT, P0 ;  /* 0x0000000506007c0c */ /* 0x000fda000bf06100 */
[----:B------:R-:W-:Y:S05]  /*0b20*/  @P0 BRA `(.L_x_8) ;  /* 0x0000000400480947 */ /* 0x000fea0003800000 */
[----:B------:R-:W-:Y:S01]  /*0b30*/  ULDC.64 UR16, c[0x0][0x628] ;  /* 0x00018a0000107ab9 */ /* 0x000fe20000000a00 */
[C---:B------:R-:W-:Y:S01]  /*0b40*/  R2UR UR19, R7.reuse ;  /* 0x00000000071372ca */ /* 0x040fe200000e0000 */
[----:B------:R-:W-:Y:S01]  /*0b50*/  ULDC UR18, c[0x0][0x630] ;  /* 0x00018c0000127ab9 */ /* 0x000fe20000000800 */
[----:B------:R-:W-:Y:S02]  /*0b60*/  ISETP.NE.U32.AND P0, PT, RZ, UR16, PT ;  /* 0x00000010ff007c0c */ /* 0x000fe4000bf05070 */
[----:B------:R-:W-:Y:S02]  /*0b70*/  R2UR UR4, R7 ;  /* 0x00000000070472ca */ /* 0x000fe400000e0000 */
[----:B------:R-:W-:Y:S02]  /*0b80*/  ISETP.NE.AND.EX P0, PT, RZ, UR17, PT, P0 ;  /* 0x00000011ff007c0c */ /* 0x000fe4000bf05300 */
[----:B------:R-:W-:-:S11]  /*0b90*/  R2UR UR5, R6 ;  /* 0x00000000060572ca */ /* 0x000fd600000e0000 */
[----:B------:R-:W-:Y:S05]  /*0ba0*/  @!P0 BRA `(.L_x_9) ;  /* 0x0000000000308947 */ /* 0x000fea0003800000 */
[----:B------:R-:W-:Y:S01]  /*0bb0*/  R2UR UR4, R7 ;  /* 0x00000000070472ca */ /* 0x000fe200000e0000 */
[----:B------:R-:W-:Y:S01]  /*0bc0*/  ULDC UR9, c[0x0][0x634] ;  /* 0x00018d0000097ab9 */ /* 0x000fe20000000800 */
[----:B------:R-:W-:-:S11]  /*0bd0*/  R2UR UR13, R6 ;  /* 0x00000000060d72ca */ /* 0x000fd600000e0000 */
[----:B------:R-:W-:-:S04]  /*0be0*/  UIADD3 UR9, UP0, UR4, UR9, URZ ;  /* 0x0000000904097290 */ /* 0x000fc8000ff1e03f */
[----:B------:R-:W-:-:S04]  /*0bf0*/  UIADD3.X UR13, URZ, UR13, URZ, UP0, !UPT ;  /* 0x0000000d3f0d7290 */ /* 0x000fc800087fe43f */
[----:B------:R-:W-:-:S04]  /*0c00*/  UIMAD.WIDE.U32 UR4, UR13, UR16, URZ ;  /* 0x000000100d0472a5 */ /* 0x000fc8000f8e003f */
[----:B------:R-:W-:Y:S02]  /*0c10*/  UIMAD.WIDE.U32 UR6, UP0, UR9, UR17, UR4 ;  /* 0x00000011090672a5 */ /* 0x000fe4000f800004 */
[----:B------:R-:W-:Y:S02]  /*0c20*/  UIMAD.WIDE.U32 UR4, UR9, UR16, URZ ;  /* 0x00000010090472a5 */ /* 0x000fe4000f8e003f */
[----:B------:R-:W-:Y:S02]  /*0c30*/  UIADD3.X UR15, URZ, URZ, URZ, UP0, !UPT ;  /* 0x0000003f3f0f7290 */ /* 0x000fe400087fe43f */
[----:B------:R-:W-:Y:S01]  /*0c40*/  UIADD3 URZ, UP0, UR5, UR6, URZ ;  /* 0x00000006053f7290 */ /* 0x000fe2000ff1e03f */
[----:B------:R-:W-:-:S03]  /*0c50*/  UMOV UR14, UR7 ;  /* 0x00000007000e7c82 */ /* 0x000fc60008000000 */
[----:B------:R-:W-:-:S12]  /*0c60*/  UIMAD.WIDE.U32.X UR4, UR13, UR17, UR14, UP0 ;  /* 0x000000110d0472a5 */ /* 0x000fd800080e040e */
.L_x_9:
[----:B------:R-:W-:Y:S01]  /*0c70*/  USHF.R.U64 UR43, UR4, UR18, UR5 ;  /* 0x00000012042b7299 */ /* 0x000fe20008001205 */
[----:B------:R-:W-:Y:S01]  /*0c80*/  R2UR UR7, R6 ;  /* 0x00000000060772ca */ /* 0x000fe200000e0000 */
[----:B------:R-:W-:Y:S02]  /*0c90*/  USHF.R.U32.HI UR4, URZ, UR18, UR5 ;  /* 0x000000123f047299 */ /* 0x000fe40008011605 */
[----:B------:R-:W-:Y:S01]  /*0ca0*/  UIADD3 UR5, UP0, URZ, -UR43, URZ ;  /* 0x8000002b3f057290 */ /* 0x000fe2000ff1e03f */
[----:B------:R-:W-:Y:S01]  /*0cb0*/  ULDC.64 UR14, c[0x0][0x620] ;  /* 0x00018800000e7ab9 */ /* 0x000fe20000000a00 */
[----:B------:R-:W-:Y:S02]  /*0cc0*/  UMOV UR6, UR19 ;  /* 0x0000001300067c82 */ /* 0x000fe40008000000 */
[----:B------:R-:W-:Y:S01]  /*0cd0*/  UIADD3.X UR4, URZ, ~UR4, URZ, UP0, !UPT ;  /* 0x800000043f047290 */ /* 0x000fe200087fe43f */
[----:B------:R-:W-:Y:S01]  /*0ce0*/  ULDC UR9, c[0x0][0x618] ;  /* 0x0001860000097ab9 */ /* 0x000fe20000000800 */
[----:B------:R-:W-:-:S02]  /*0cf0*/  UIMAD UR12, UR11, UR12, UR10 ;  /* 0x0000000c0b0c72a4 */ /* 0x000fc4000f8e020a */
[----:B------:R-:W-:Y:S02]  /*0d00*/  UIMAD UR4, UR4, UR14, URZ ;  /* 0x0000000e040472a4 */ /* 0x000fe4000f8e023f */
[----:B------:R-:W-:Y:S02]  /*0d10*/  UIMAD.WIDE.U32 UR6, UR5, UR14, UR6 ;  /* 0x0000000e050672a5 */ /* 0x000fe4000f8e0006 */
[----:B------:R-:W-:Y:S01]  /*0d20*/  UIMAD UR4, UR5, UR15, UR4 ;  /* 0x0000000f050472a4 */ /* 0x000fe2000f8e0204 */
[----:B------:R-:W-:Y:S01]  /*0d30*/  ULDC UR10, c[0x0][0x608] ;  /* 0x00018200000a7ab9 */ /* 0x000fe20000000800 */
[----:B------:R-:W-:Y:S02]  /*0d40*/  ULDC UR18, c[0x0][0x658] ;  /* 0x0001960000127ab9 */ /* 0x000fe40000000800 */
[----:B------:R-:W-:Y:S01]  /*0d50*/  UIADD3 UR7, UR7, UR4, URZ ;  /* 0x0000000407077290 */ /* 0x000fe2000fffe03f */
[----:B------:R-:W-:Y:S02]  /*0d60*/  UMOV UR11, 0xffffffff ;  /* 0xffffffff000b7882 */ /* 0x000fe40000000000 */
[----:B------:R-:W-:Y:S01]  /*0d70*/  ULDC.64 UR4, c[0x0][0x640] ;  /* 0x0001900000047ab9 */ /* 0x000fe20000000a00 */
[----:B------:R-:W-:Y:S01]  /*0d80*/  USHF.R.U64 UR16, UR6, UR9, UR7 ;  /* 0x0000000906107299 */ /* 0x000fe20008001207 */
[----:B------:R-:W-:Y:S01]  /*0d90*/  ISETP.NE.U32.AND P0, PT, RZ, UR4, PT ;  /* 0x00000004ff007c0c */ /* 0x000fe2000bf05070 */
[----:B------:R-:W-:-:S02]  /*0da0*/  USHF.R.U32.HI UR7, URZ, UR9, UR7 ;  /* 0x000000093f077299 */ /* 0x000fc40008011607 */
[----:B------:R-:W-:Y:S01]  /*0db0*/  USHF.L.U32 UR6, UR11, UR18, URZ ;  /* 0x000000120b067299 */ /* 0x000fe2000800063f */
[----:B------:R-:W-:Y:S01]  /*0dc0*/  ISETP.NE.AND.EX P0, PT, RZ, UR5, PT, P0 ;  /* 0x00000005ff007c0c */ /* 0x000fe2000bf05300 */
[----:B------:R-:W-:Y:S02]  /*0dd0*/  USHF.R.U64 UR22, UR16, UR10, UR7 ;  /* 0x0000000a10167299 */ /* 0x000fe40008001207 */
[----:B------:R-:W-:Y:S02]  /*0de0*/  USHF.R.U32.HI UR7, URZ, UR10, UR7 ;  /* 0x0000000a3f077299 */ /* 0x000fe40008011607 */
[----:B------:R-:W-:Y:S02]  /*0df0*/  UISETP.NE.AND UP1, UPT, UR45, URZ, UPT ;  /* 0x0000003f2d00728c */ /* 0x000fe4000bf25270 */
[----:B------:R-:W-:Y:S01]  /*0e00*/  USHF.R.U64 UR23, UR22, UR18, UR7 ;  /* 0x0000001216177299 */ /* 0x000fe20008001207 */
[----:B------:R-:W-:Y:S01]  /*0e10*/  ULDC UR17, c[0x0][0x600] ;  /* 0x0001800000117ab9 */ /* 0x000fe20000000800 */
[----:B------:R-:W-:-:S02]  /*0e20*/  ULOP3.LUT UR13, URZ, UR6, URZ, 0x33, !UPT ;  /* 0x000000063f0d7292 */ /* 0x000fc4000f8e333f */
[----:B------:R-:W-:Y:S02]  /*0e30*/  UIADD3 UR15, UR17, -0x1, URZ ;  /* 0xffffffff110f7890 */ /* 0x000fe4000fffe03f */
[----:B------:R-:W-:Y:S02]  /*0e40*/  USEL UR12, UR8, UR12, !UP1 ;  /* 0x0000000c080c7287 */ /* 0x000fe4000c800000 */
[----:B------:R-:W-:Y:S01]  /*0e50*/  USHF.R.U32.HI UR7, URZ, UR18, UR7 ;  /* 0x000000123f077299 */ /* 0x000fe20008011607 */
[----:B------:R-:W-:Y:S01]  /*0e60*/  ULDC UR19, c[0x0][0x648] ;  /* 0x0001920000137ab9 */ /* 0x000fe20000000800 */
[----:B------:R-:W-:Y:S01]  /*0e70*/  ULDC UR20, c[0x0][0x638] ;  /* 0x00018e0000147ab9 */ /* 0x000fe20000000800 */
[----:B------:R-:W-:Y:S01]  /*0e80*/  UMOV UR21, 0x1 ;  /* 0x0000000100157882 */ /* 0x000fe20000000000 */
[----:B------:R-:W-:Y:S01]  /*0e90*/  UMOV UR6, UR23 ;  /* 0x0000001700067c82 */ /* 0x000fe20008000000 */
[----:B------:R-:W-:Y:S07]  /*0ea0*/  @!P0 BRA `(.L_x_10) ;  /* 0x0000000000308947 */ /* 0x000fee0003800000 */
[----:B------:R-:W-:Y:S02]  /*0eb0*/  ULDC UR10, c[0x0][0x64c] ;  /* 0x00019300000a7ab9 */ /* 0x000fe40000000800 */
        /* <DEDUP_REMOVED lines=8> */
[----:B------:R-:W-:-:S07]  /*0f40*/  UIMAD.WIDE.U32.X UR4, UR14, UR5, UR10, UP0 ;  /* 0x000000050e0472a5 */ /* 0x000fce00080e040a */
[----:B------:R-:W-:Y:S01]  /*0f50*/  UMOV UR6, UR4 ;  /* 0x0000000400067c82 */ /* 0x000fe20008000000 */
[----:B------:R-:W-:-:S05]  /*0f60*/  UMOV UR7, UR5 ;  /* 0x0000000500077c82 */ /* 0x000fca0008000000 */
.L_x_10:
[----:B------:R-:W-:Y:S01]  /*0f70*/  USHF.R.U64 UR5, UR6, UR19, UR7 ;  /* 0x0000001306057299 */ /* 0x000fe20008001207 */
[----:B------:R-:W-:Y:S01]  /*0f80*/  IMAD.MOV.U32 R0, RZ, RZ, 0x1 ;  /* 0x00000001ff007424 */ /* 0x000fe200078e00ff */
[----:B------:R-:W-:Y:S02]  /*0f90*/  USHF.L.U32 UR4, UR21, UR18, URZ ;  /* 0x0000001215047299 */ /* 0x000fe4000800063f */
[----:B------:R-:W-:Y:S02]  /*0fa0*/  ULOP3.LUT UR13, UR22, UR13, URZ, 0xc0, !UPT ;  /* 0x0000000d160d7292 */ /* 0x000fe4000f8ec03f */
[----:B------:R-:W-:Y:S02]  /*0fb0*/  UIADD3 UR6, -UR5, URZ, URZ ;  /* 0x0000003f05067290 */ /* 0x000fe4000fffe13f */
[----:B------:R-:W-:Y:S02]  /*0fc0*/  UIMAD UR13, UR4, UR5, UR13 ;  /* 0x00000005040d72a4 */ /* 0x000fe4000f8e020d */
[----:B------:R-:W-:-:S02]  /*0fd0*/  ULOP3.LUT UR15, UR16, UR15, URZ, 0xc0, !UPT ;  /* 0x0000000f100f7292 */ /* 0x000fc4000f8ec03f */
[----:B------:R-:W-:Y:S01]  /*0fe0*/  UIMAD UR4, UR6, UR20, UR23 ;  /* 0x00000014060472a4 */ /* 0x000fe2000f8e0217 */
[----:B------:R-:W-:Y:S01]  /*0ff0*/  ULDC UR5, c[0x0][0x610] ;  /* 0x0001840000057ab9 */ /* 0x000fe20000000800 */
[----:B------:R-:W-:Y:S02]  /*1000*/  UISETP.NE.AND UP0, UPT, UR45, URZ, UPT ;  /* 0x0000003f2d00728c */ /* 0x000fe4000bf05270 */
[----:B------:R-:W-:Y:S02]  /*1010*/  UIMAD UR12, UR13, UR5, UR12 ;  /* 0x000000050d0c72a4 */ /* 0x000fe4000f8e020c */
[----:B------:R-:W-:-:S04]  /*1020*/  UIMAD UR4, UR4, UR17, UR15 ;  /* 0x00000011040472a4 */ /* 0x000fc8000f8e020f */
[----:B------:R-:W-:Y:S02]  /*1030*/  USEL UR42, UR4, UR12, !UP0 ;  /* 0x0000000c042a7287 */ /* 0x000fe4000c000000 */
[----:B------:R-:W-:-:S12]  /*1040*/  USEL UR41, UR12, UR4, !UP0 ;  /* 0x000000040c297287 */ /* 0x000fd8000c000000 */
.L_x_8:
[----:B------:R-:W-:-:S08]  /*1050*/  NOP ;  /* 0x0000000000007918 */ /* 0x000fd00000000000 */
[----:B------:R-:W1:Y:S02]  /*1060*/  USETMAXREG.TRY_ALLOC.CTAPOOL UP0, 0xf0 ;  /* 0x000000f0000079c8 */ /* 0x000e640008000600 */
[----:B-1----:R-:W-:-:S13]  /*1070*/  PLOP3.LUT P0, PT, PT, PT, UP0, 0x80, 0x0 ;  /* 0x000000000000781c */ /* 0x002fda0003f0f008 */
[----:B------:R-:W-:Y:S05]  /*1080*/  @!P0 BRA `(.L_x_8) ;  /* 0xfffffffc00f08947 */ /* 0x000fea000383ffff */
[----:B------:R-:W-:Y:S01]  /*1090*/  ULDC.64 UR4, c[0x0][0x598] ;  /* 0x0001660000047ab9 */ /* 0x000fe20000000a00 */
[----:B------:R-:W-:Y:S01]  /*10a0*/  ULDC.64 UR36, c[0x0][0x208] ;  /* 0x0000820000247ab9 */ /* 0x000fe20000000a00 */
[----:B------:R-:W-:-:S04]  /*10b0*/  ISETP.NE.U32.AND P0, PT, RZ, UR4, PT ;  /* 0x00000004ff007c0c */ /* 0x000fc8000bf05070 */
[----:B------:R-:W-:-:S13]  /*10c0*/  ISETP.NE.AND.EX P0, PT, RZ, UR5, PT, P0 ;  /* 0x00000005ff007c0c */ /* 0x000fda000bf05300 */
[----:B------:R-:W-:Y:S05]  /*10d0*/  @!P0 BRA `(.L_x_11) ;  /* 0x00000000001c8947 */ /* 0x000fea0003800000 */
[----:B------:R-:W1:Y:S02]  /*10e0*/  LDC.64 R2, c[0x0][0x598] ;  /* 0x00016600ff027b82 */ /* 0x000e640000000a00 */
[----:B-1----:R-:W2:Y:S02]  /*10f0*/  LDG.E.64 R2, desc[UR36][R2.64] ;  /* 0x0000002402027981 */ /* 0x002ea4000c1e1b00 */
[----:B--2---:R-:W-:-:S04]  /*1100*/  ISETP.NE.U32.AND P0, PT, R2, RZ, PT ;  /* 0x000000ff0200720c */ /* 0x004fc80003f05070 */
[----:B------:R-:W-:-:S13]  /*1110*/  ISETP.NE.AND.EX P0, PT, R3, RZ, PT, P0 ;  /* 0x000000ff0300720c */ /* 0x000fda0003f05300 */
[----:B------:R-:W-:Y:S05]  /*1120*/  @!P0 BRA `(.L_x_11) ;  /* 0x0000000000088947 */ /* 0x000fea0003800000 */
[----:B------:R1:W5:Y:S01]  /*1130*/  LD.E R2, desc[UR36][R2.64] ;  /* 0x0000002402027980 */ /* 0x000362000c101900 */
[----:B------:R-:W-:Y:S05]  /*1140*/  BRA `(.L_x_12) ;  /* 0x0000000000247947 */ /* 0x000fea0003800000 */
.L_x_11:
[----:B------:R-:W-:Y:S02]  /*1150*/  ULDC.64 UR4, c[0x0][0x588] ;  /* 0x0001620000047ab9 */ /* 0x000fe40000000a00 */
[----:B------:R-:W-:-:S04]  /*1160*/  ISETP.NE.U32.AND P0, PT, RZ, UR4, PT ;  /* 0x00000004ff007c0c */ /* 0x000fc8000bf05070 */
[----:B------:R-:W-:-:S13]  /*1170*/  ISETP.NE.AND.EX P0, PT, RZ, UR5, PT, P0 ;  /* 0x00000005ff007c0c */ /* 0x000fda000bf05300 */
[----:B------:R-:W-:Y:S05]  /*1180*/  @!P0 BRA `(.L_x_13) ;  /* 0x00000000000c8947 */ /* 0x000fea0003800000 */
[----:B------:R-:W1:Y:S02]  /*1190*/  LDC.64 R2, c[0x0][0x588] ;  /* 0x00016200ff027b82 */ /* 0x000e640000000a00 */
[----:B-1----:R2:W5:Y:S01]  /*11a0*/  LDG.E R2, desc[UR36][R2.64] ;  /* 0x0000002402027981 */ /* 0x002562000c1e1900 */
[----:B------:R-:W-:Y:S05]  /*11b0*/  BRA `(.L_x_12) ;  /* 0x0000000000087947 */ /* 0x000fea0003800000 */
.L_x_13:
[----:B------:R-:W-:Y:S02]  /*11c0*/  ULDC UR4, c[0x0][0x580] ;  /* 0x0001600000047ab9 */ /* 0x000fe40000000800 */
[----:B------:R-:W-:-:S07]  /*11d0*/  MOV R2, UR4 ;  /* 0x0000000400027c02 */ /* 0x000fce0008000f00 */
.L_x_12:
[----:B------:R-:W-:Y:S02]  /*11e0*/  ULDC.64 UR4, c[0x0][0x5a0] ;  /* 0x0001680000047ab9 */ /* 0x000fe40000000a00 */
[----:B------:R-:W-:-:S04]  /*11f0*/  ISETP.NE.U32.AND P0, PT, RZ, UR4, PT ;  /* 0x00000004ff007c0c */ /* 0x000fc8000bf05070 */
[----:B------:R-:W-:-:S13]  /*1200*/  ISETP.NE.AND.EX P0, PT, RZ, UR5, PT, P0 ;  /* 0x00000005ff007c0c */ /* 0x000fda000bf05300 */
[----:B------:R-:W-:Y:S05]  /*1210*/  @!P0 BRA `(.L_x_14) ;  /* 0x00000000001c8947 */ /* 0x000fea0003800000 */
[----:B------:R-:W3:Y:S02]  /*1220*/  LDC.64 R4, c[0x0][0x5a0] ;  /* 0x00016800ff047b82 */ /* 0x000ee40000000a00 */
[----:B---3--:R-:W3:Y:S02]  /*1230*/  LDG.E.64 R4, desc[UR36][R4.64] ;  /* 0x0000002404047981 */ /* 0x008ee4000c1e1b00 */
[----:B---3--:R-:W-:-:S04]  /*1240*/  ISETP.NE.U32.AND P0, PT, R4, RZ, PT ;  /* 0x000000ff0400720c */ /* 0x008fc80003f05070 */
[----:B------:R-:W-:-:S13]  /*1250*/  ISETP.NE.AND.EX P0, PT, R5, RZ, PT, P0 ;  /* 0x000000ff0500720c */ /* 0x000fda0003f05300 */
[----:B------:R-:W-:Y:S05]  /*1260*/  @!P0 BRA `(.L_x_14) ;  /* 0x0000000000088947 */ /* 0x000fea0003800000 */
[----:B------:R3:W5:Y:S01]  /*1270*/  LD.E R16, desc[UR36][R4.64] ;  /* 0x0000002404107980 */ /* 0x000762000c101900 */
[----:B------:R-:W-:Y:S05]  /*1280*/  BRA `(.L_x_15) ;  /* 0x0000000000247947 */ /* 0x000fea0003800000 */
.L_x_14:
[----:B------:R-:W-:Y:S02]  /*1290*/  ULDC.64 UR4, c[0x0][0x590] ;  /* 0x0001640000047ab9 */ /* 0x000fe40000000a00 */
[----:B------:R-:W-:-:S04]  /*12a0*/  ISETP.NE.U32.AND P0, PT, RZ, UR4, PT ;  /* 0x00000004ff007c0c */ /* 0x000fc8000bf05070 */
[----:B------:R-:W-:-:S13]  /*12b0*/  ISETP.NE.AND.EX P0, PT, RZ, UR5, PT, P0 ;  /* 0x00000005ff007c0c */ /* 0x000fda000bf05300 */
[----:B------:R-:W-:Y:S05]  /*12c0*/  @!P0 BRA `(.L_x_16) ;  /* 0x00000000000c8947 */ /* 0x000fea0003800000 */
[----:B------:R-:W3:Y:S02]  /*12d0*/  LDC.64 R4, c[0x0][0x590] ;  /* 0x00016400ff047b82 */ /* 0x000ee40000000a00 */
[----:B---3--:R4:W5:Y:S01]  /*12e0*/  LDG.E R16, desc[UR36][R4.64] ;  /* 0x0000002404107981 */ /* 0x008962000c1e1900 */
[----:B------:R-:W-:Y:S05]  /*12f0*/  BRA `(.L_x_15) ;  /* 0x0000000000087947 */ /* 0x000fea0003800000 */
.L_x_16:
[----:B------:R-:W-:Y:S02]  /*1300*/  ULDC UR4, c[0x0][0x584] ;  /* 0x0001610000047ab9 */ /* 0x000fe40000000800 */
[----:B------:R-:W-:-:S07]  /*1310*/  IMAD.U32 R16, RZ, RZ, UR4 ;  /* 0x00000004ff107e24 */ /* 0x000fce000f8e00ff */
.L_x_15:
[----:B------:R-:W-:-:S13]  /*1320*/  LOP3.LUT P0, RZ, R0, 0xff, RZ, 0xc0, !PT ;  /* 0x000000ff00ff7812 */ /* 0x000fda000780c0ff */
[----:B------:R-:W-:Y:S05]  /*1330*/  @!P0 EXIT ;  /* 0x000000000000894d */ /* 0x000fea0003800000 */
[----:B------:R-:W-:Y:S01]  /*1340*/  ULDC UR4, c[0x0][0x28c] ;  /* 0x0000a30000047ab9 */ /* 0x000fe20000000800 */
[----:B------:R-:W-:Y:S01]  /*1350*/  UMOV UR38, URZ ;  /* 0x0000003f00267c82 */ /* 0x000fe20008000000 */
[----:B------:R-:W-:Y:S01]  /*1360*/  UIADD3 UR4, UR4, 0x3f, URZ ;  /* 0x0000003f04047890 */ /* 0x000fe2000fffe03f */
[----:B------:R-:W-:-:S03]  /*1370*/  UMOV UR39, URZ ;  /* 0x0000003f00277c82 */ /* 0x000fc60008000000 */
[----:B------:R-:W-:-:S04]  /*1380*/  USHF.R.S32.HI UR5, URZ, 0x1f, UR4 ;  /* 0x0000001f3f057899 */ /* 0x000fc80008011404 */
[----:B------:R-:W-:-:S04]  /*1390*/  ULEA.HI UR5, UR5, UR4, URZ, 0x6 ;  /* 0x0000000405057291 */ /* 0x000fc8000f8f303f */
[----:B------:R-:W-:-:S12]  /*13a0*/  USHF.R.S32.HI UR44, URZ, 0x6, UR5 ;  /* 0x000000063f2c7899 */ /* 0x000fd80008011405 */
.L_x_546:
[----:B------:R-:W0:Y:S01]  /*13b0*/  S2R R0, SR_TID.X ;  /* 0x0000000000007919 */ /* 0x000e220000002100 */
[----:B-1----:R-:W1:Y:S01]  /*13c0*/  S2UR UR7, SR_CgaCtaId ;  /* 0x00000000000779c3 */ /* 0x002e620000008800 */
[----:B------:R-:W-:Y:S02]  /*13d0*/  UMOV UR6, 0x400 ;  /* 0x0000040000067882 */ /* 0x000fe40000000000 */
[----:B-1----:R-:W-:Y:S01]  /*13e0*/  ULEA UR6, UR7, UR6, 0x18 ;  /* 0x0000000607067291 */ /* 0x002fe2000f8ec03f */
[----:B0-----:R-:W-:-:S04]  /*13f0*/  LOP3.LUT R0, R0, 0x80, RZ, 0xc0, !PT ;  /* 0x0000008000007812 */ /* 0x001fc800078ec0ff */
[----:B------:R-:W-:-:S06]  /*1400*/  SHF.R.U32.HI R0, RZ, 0x7, R0 ;  /* 0x00000007ff007819 */ /* 0x000fcc0000011600 */
[----:B------:R-:W0:Y:S02]  /*1410*/  SHFL.IDX PT, R0, R0, RZ, 0x1f ;  /* 0x00001fff00007589 */ /* 0x000e2400000e0000 */
[----:B0-----:R-:W-:-:S13]  /*1420*/  R2UR UR4, R0 ;  /* 0x00000000000472ca */ /* 0x001fda00000e0000 */
[----:B------:R-:W-:-:S04]  /*1430*/  ULEA.HI UR5, UR4, UR4, URZ, 0x1 ;  /* 0x0000000404057291 */ /* 0x000fc8000f8f083f */
[----:B------:R-:W-:-:S04]  /*1440*/  ULOP3.LUT UR5, UR5, 0x7fffe, URZ, 0xc0, !UPT ;  /* 0x0007fffe05057892 */ /* 0x000fc8000f8ec03f */
[----:B------:R-:W-:-:S03]  /*1450*/  UIADD3 UR5, UR4, -UR5, URZ ;  /* 0x8000000504057290 */ /* 0x000fc6000fffe03f */
[----:B------:R-:W-:Y:S01]  /*1460*/  ULDC UR4, c[0x0][0x28c] ;  /* 0x0000a30000047ab9 */ /* 0x000fe20000000800 */
[----:B------:R-:W-:Y:S01]  /*1470*/  ULEA UR5, UR5, UR6, 0xd ;  /* 0x0000000605057291 */ /* 0x000fe2000f8e683f */
[----:B------:R-:W-:-:S03]  /*1480*/  ISETP.LT.AND P0, PT, RZ, UR4, PT ;  /* 0x00000004ff007c0c */ /* 0x000fc6000bf01270 */
[----:B------:R-:W-:-:S04]  /*1490*/  UIADD3 UR5, UR5, 0x100, URZ ;  /* 0x0000010005057890 */ /* 0x000fc8000fffe03f */
[----:B------:R-:W-:-:S04]  /*14a0*/  USHF.R.U32.HI UR5, URZ, 0x4, UR5 ;  /* 0x000000043f057899 */ /* 0x000fc80008011605 */
[----:B------:R-:W-:Y:S02]  /*14b0*/  ULOP3.LUT UR46, UR5, 0x3fff, URZ, 0xc0, !UPT ;  /* 0x00003fff052e7892 */ /* 0x000fe4000f8ec03f */
[----:B---3--:R-:W-:Y:S10]  /*14c0*/  @P0 BRA `(.L_x_17) ;  /* 0x0000000000400947 */ /* 0x008ff40003800000 */
[----:B------:R-:W-:Y:S01]  /*14d0*/  MOV R0, 0x0 ;  /* 0x0000000000007802 */ /* 0x000fe20000000f00 */
[----:B------:R-:W-:Y:S01]  /*14e0*/  ULDC.64 UR4, c[0x4][0x68] ;  /* 0x01001a0000047ab9 */ /* 0x000fe20000000a00 */
[----:B------:R-:W-:Y:S01]  /*14f0*/  ULDC.64 UR6, c[0x4][0x8] ;  /* 0x0100020000067ab9 */ /* 0x000fe20000000a00 */
[----:B---34-:R-:W-:Y:S01]  /*1500*/  IMAD.U32 R4, RZ, RZ, UR4 ;  /* 0x00000004ff047e24 */ /* 0x018fe2000f8e00ff */
[----:B------:R0:W1:Y:S01]  /*1510*/  LDC.64 R14, c[0x4][R0] ;  /* 0x01000000000e7b82 */ /* 0x0000620000000a00 */
[----:B------:R-:W-:Y:S01]  /*1520*/  IMAD.U32 R5, RZ, RZ, UR5 ;  /* 0x00000005ff057e24 */ /* 0x000fe2000f8e00ff */
[----:B------:R-:W-:Y:S01]  /*1530*/  ULDC.64 UR4, c[0x4][0x70] ;  /* 0x01001c0000047ab9 */ /* 0x000fe20000000a00 */
[----:B------:R-:W-:Y:S01]  /*1540*/  IMAD.U32 R10, RZ, RZ, UR6 ;  /* 0x00000006ff0a7e24 */ /* 0x000fe2000f8e00ff */
[----:B------:R-:W-:Y:S01]  /*1550*/  MOV R6, UR4 ;  /* 0x0000000400067c02 */ /* 0x000fe20008000f00 */
[----:B------:R-:W-:Y:S01]  /*1560*/  IMAD.U32 R7, RZ, RZ, UR5 ;  /* 0x00000005ff077e24 */ /* 0x000fe2000f8e00ff */
[----:B------:R-:W-:Y:S01]  /*1570*/  MOV R8, 0x1e1 ;  /* 0x000001e100087802 */ /* 0x000fe20000000f00 */
[----:B------:R-:W-:-:S02]  /*1580*/  IMAD.U32 R11, RZ, RZ, UR7 ;  /* 0x00000007ff0b7e24 */ /* 0x000fc4000f8e00ff */
[----:B------:R-:W-:Y:S02]  /*1590*/  IMAD.MOV.U32 R12, RZ, RZ, 0x1 ;  /* 0x00000001ff0c7424 */ /* 0x000fe400078e00ff */
[----:B0-----:R-:W-:-:S07]  /*15a0*/  IMAD.MOV.U32 R13, RZ, RZ, RZ ;  /* 0x000000ffff0d7224 */ /* 0x001fce00078e00ff */
[----:B------:R-:W-:-:S07]  /*15b0*/  LEPC R20, `(.L_x_17) ;  /* 0x000000001014794e */ /* 0x000fce0000000000 */
[----:B-12--5:R-:W-:Y:S05]  /*15c0*/  CALL.ABS.NOINC R14 ;  /* 0x000000000e007343 */ /* 0x026fea0003c00000 */
.L_x_17:
[----:B------:R-:W-:-:S06]  /*15d0*/  ULOP3.LUT UR4, UR40, 0x1, URZ, 0xfc, !UPT ;  /* 0x0000000128047892 */ /* 0x000fcc000f8efc3f */
[----:B------:R-:W-:-:S05]  /*15e0*/  IMAD.U32 R0, RZ, RZ, UR4 ;  /* 0x00000004ff007e24 */ /* 0x000fca000f8e00ff */
[----:B------:R-:W-:-:S13]  /*15f0*/  ISETP.NE.AND P0, PT, R0, 0x3, PT ;  /* 0x000000030000780c */ /* 0x000fda0003f05270 */
[----:B------:R-:W-:Y:S05]  /*1600*/  @!P0 BRA `(.L_x_18) ;  /* 0x0000000000048947 */ /* 0x000fea0003800000 */
[----:B------:R-:W-:Y:S01]  /*1610*/  BPT.TRAP 0x1 ;  /* 0x000000040000795c */ /* 0x000fe20000300000 */
.L_x_18:
[----:B------:R-:W0:Y:S01]  /*1620*/  S2UR UR5, SR_CgaCtaId ;  /* 0x00000000000579c3 */ /* 0x000e220000008800 */
[----:B------:R-:W-:Y:S01]  /*1630*/  UMOV UR4, 0x400 ;  /* 0x0000040000047882 */ /* 0x000fe20000000000 */
[----:B---34-:R-:W-:Y:S01]  /*1640*/  MOV R5, UR39 ;  /* 0x0000002700057c02 */ /* 0x018fe20008000f00 */
[----:B--2---:R-:W-:-:S05]  /*1650*/  IMAD.U32 R3, RZ, RZ, UR38 ;  /* 0x00000026ff037e24 */ /* 0x004fca000f8e00ff */
[----:B------:R-:W-:Y:S01]  /*1660*/  SHF.L.U32 R3, R3, 0x1f, RZ ;  /* 0x0000001f03037819 */ /* 0x000fe200000006ff */
[----:B0-----:R-:W-:-:S06]  /*1670*/  ULEA UR4, UR5, UR4, 0x18 ;  /* 0x0000000405047291 */ /* 0x001fcc000f8ec03f */
[----:B------:R-:W-:-:S04]  /*1680*/  IMAD.U32 R0, RZ, RZ, UR4 ;  /* 0x00000004ff007e24 */ /* 0x000fc8000f8e00ff */
[----:B------:R-:W-:-:S04]  /*1690*/  IMAD R4, R5, 0x8, R0 ;  /* 0x0000000805047824 */ /* 0x000fc800078e0200 */
[----:B------:R0:W1:Y:S01]  /*16a0*/  SYNCS.PHASECHK.TRANS64.TRYWAIT P1, [R4+URZ], R3 ;  /* 0x00000003040075a7 */ /* 0x000062000802017f */
[----:B------:R-:W-:Y:S05]  /*16b0*/  @!P0 BRA `(.L_x_19) ;  /* 0x0000000000048947 */ /* 0x000fea0003800000 */
[----:B------:R-:W-:Y:S01]  /*16c0*/  BPT.TRAP 0x1 ;  /* 0x000000040000795c */ /* 0x000fe20000300000 */
.L_x_19:
[----:B-1----:R-:W-:Y:S05]  /*16d0*/  @P1 BRA `(.L_x_20) ;  /* 0x0000000000081947 */ /* 0x002fea0003800000 */
[----:B------:R-:W1:Y:S02]  /*16e0*/  SYNCS.PHASECHK.TRANS64.TRYWAIT P1, [R4+URZ], R3 ;  /* 0x00000003040075a7 */ /* 0x000e64000802017f */
[----:B-1----:R-:W-:Y:S05]  /*16f0*/  @!P1 BRA `(.L_x_21) ;  /* 0x000001a000f89947 */ /* 0x002fea0003800000 */
.L_x_20:
[----:B------:R-:W-:-:S04]  /*1700*/  UISETP.LT.AND UP0, UPT, UR44, 0x1, UPT ;  /* 0x000000012c00788c */ /* 0x000fc8000bf01270 */
[----:B------:R-:W-:-:S06]  /*1710*/  USEL UR4, UR44, 0x1, UP0 ;  /* 0x000000012c047887 */ /* 0x000fcc0008000000 */
[----:B01----:R-:W-:Y:S01]  /*1720*/  MOV R3, UR4 ;  /* 0x0000000400037c02 */ /* 0x003fe20008000f00 */
[----:B------:R-:W-:Y:S05]  /*1730*/  WARPSYNC.ALL ;  /* 0x0000000000007948 */ /* 0x000fea0003800000 */
[----:B------:R-:W-:-:S04]  /*1740*/  IADD3 R3, -R3, UR44, RZ ;  /* 0x0000002c03037c10 */ /* 0x000fc8000fffe1ff */
[----:B------:R-:W-:Y:S02]  /*1750*/  ISETP.GE.AND P1, PT, R3, 0x1, PT ;  /* 0x000000010300780c */ /* 0x000fe40003f26270 */
[----:B------:R-:W-:Y:S01]  /*1760*/  R2UR UR4, R0 ;  /* 0x00000000000472ca */ /* 0x000fe200000e0000 */
[----:B------:R-:W-:Y:S01]  /*1770*/  WARPGROUP.ARRIVE ;  /* 0x00000000000079c5 */ /* 0x000fe20000000000 */
[----:B------:R-:W-:Y:S01]  /*1780*/  UMOV UR9, 0x40000040 ;  /* 0x4000004000097882 */ /* 0x000fe20000000000 */
[----:B------:R-:W-:Y:S01]  /*1790*/  UMOV UR11, 0x40000040 ;  /* 0x40000040000b7882 */ /* 0x000fe20000000000 */
[----:B------:R-:W-:Y:S04]  /*17a0*/  STL [R1+0x2c8], R17 ;  /* 0x0002c81101007387 */ /* 0x000fe80000100800 */
[----:B-----5:R-:W-:Y:S04]  /*17b0*/  STL [R1+0x2c4], R16 ;  /* 0x0002c41001007387 */ /* 0x020fe80000100800 */
[----:B------:R0:W-:Y:S01]  /*17c0*/  STL [R1+0x2c0], R3 ;  /* 0x0002c00301007387 */ /* 0x0001e20000100800 */
[----:B------:R-:W-:-:S03]  /*17d0*/  UIADD3 UR4, UR4, 0x18100, URZ ;  /* 0x0001810004047890 */ /* 0x000fc6000fffe03f */
[----:B------:R1:W-:Y:S01]  /*17e0*/  STL [R1+0x2bc], R2 ;  /* 0x0002bc0201007387 */ /* 0x0003e20000100800 */
[----:B------:R-:W-:-:S03]  /*17f0*/  USHF.R.U32.HI UR4, URZ, 0x4, UR4 ;  /* 0x000000043f047899 */ /* 0x000fc60008011604 */
[----:B------:R2:W-:Y:S01]  /*1800*/  STL [R1+0x2cc], R0 ;  /* 0x0002cc0001007387 */ /* 0x0005e20000100800 */
[----:B------:R-:W-:Y:S02]  /*1810*/  ULOP3.LUT UR5, UR4, 0x3fff, URZ, 0xc0, !UPT ;  /* 0x00003fff04057892 */ /* 0x000fe4000f8ec03f */
[----:B------:R-:W-:Y:S02]  /*1820*/  ULOP3.LUT UR4, UR46, 0x10000, URZ, 0xfc, !UPT ;  /* 0x000100002e047892 */ /* 0x000fe4000f8efc3f */
[----:B------:R-:W-:Y:S02]  /*1830*/  ULOP3.LUT UR5, UR5, 0x10000, URZ, 0xfc, !UPT ;  /* 0x0001000005057892 */ /* 0x000fe4000f8efc3f */
[----:B------:R-:W-:Y:S02]  /*1840*/  ULEA UR6, UR39, UR4, 0xb ;  /* 0x0000000427067291 */ /* 0x000fe4000f8e583f */
[----:B------:R-:W-:-:S05]  /*1850*/  ULEA UR7, UR39, UR5, 0xb ;  /* 0x0000000527077291 */ /* 0x000fca000f8e583f */
[----:B------:R-:W-:Y:S02]  /*1860*/  UMOV UR8, UR6 ;  /* 0x0000000600087c82 */ /* 0x000fe40008000000 */
[----:B------:R-:W-:Y:S02]  /*1870*/  UMOV UR10, UR7 ;  /* 0x00000007000a7c82 */ /* 0x000fe40008000000 */
[----:B------:R-:W-:Y:S01]  /*1880*/  HGMMA.64x256x16.F32 R24, gdesc[UR8], RZ, !UPT, gsb0 ;  /* 0x03e00000081879f0 */ /* 0x000fe2000c0008ff */
[----:B------:R-:W-:Y:S01]  /*1890*/  UIADD3 UR8, UR6, 0x400, URZ ;  /* 0x0000040006087890 */ /* 0x000fe2000fffe03f */
[----:B------:R-:W-:Y:S01]  /*18a0*/  UMOV UR9, 0x40000040 ;  /* 0x4000004000097882 */ /* 0x000fe20000000000 */
[----:B------:R-:W-:Y:S02]  /*18b0*/  WARPGROUP.DEPBAR.LE gsb0, 0x0 ;  /* 0x00008000000079c5 */ /* 0x000fe40000010000 */
[----:B------:R-:W-:Y:S01]  /*18c0*/  STL.64 [R1], R24 ;  /* 0x0000001801007387 */ /* 0x000fe20000100a00 */
[----:B------:R-:W-:Y:S01]  /*18d0*/  IMAD.MOV.U32 R235, RZ, RZ, R46 ;  /* 0x000000ffffeb7224 */ /* 0x000fe200078e002e */
[----:B------:R-:W-:Y:S01]  /*18e0*/  MOV R232, R49 ;  /* 0x0000003100e87202 */ /* 0x000fe20000000f00 */
[----:B------:R-:W-:Y:S01]  /*18f0*/  IMAD.MOV.U32 R234, RZ, RZ, R47 ;  /* 0x000000ffffea7224 */ /* 0x000fe200078e002f */
[----:B------:R-:W-:Y:S01]  /*1900*/  STL.64 [R1+0x8], R26 ;  /* 0x0000081a01007387 */ /* 0x000fe20000100a00 */
        /* <DEDUP_REMOVED lines=65> */
[----:B0-----:R-:W-:Y:S01]  /*1d20*/  MOV R3, R149 ;  /* 0x0000009500037202 */ /* 0x001fe20000000f00 */
[----:B------:R-:W-:Y:S01]  /*1d30*/  IMAD.MOV.U32 R176, RZ, RZ, R92 ;  /* 0x000000ffffb07224 */ /* 0x000fe200078e005c */
[----:B------:R0:W-:Y:S01]  /*1d40*/  STL.64 [R1+0x50], R44 ;  /* 0x0000502c01007387 */ /* 0x0001e20000100a00 */
[----:B------:R-:W-:-:S02]  /*1d50*/  IMAD.MOV.U32 R178, RZ, RZ, R94 ;  /* 0x000000ffffb27224 */ /* 0x000fc400078e005e */
[----:B------:R-:W-:Y:S01]  /*1d60*/  IMAD.MOV.U32 R179, RZ, RZ, R95 ;  /* 0x000000ffffb37224 */ /* 0x000fe200078e005f */
[----:B------:R-:W-:Y:S01]  /*1d70*/  STL [R1+0x580], R152 ;  /* 0x0005809801007387 */ /* 0x000fe20000100800 */
[----:B------:R-:W-:Y:S02]  /*1d80*/  IMAD.MOV.U32 R180, RZ, RZ, R96 ;  /* 0x000000ffffb47224 */ /* 0x000fe400078e0060 */
[----:B------:R-:W-:Y:S02]  /*1d90*/  IMAD.MOV.U32 R182, RZ, RZ, R98 ;  /* 0x000000ffffb67224 */ /* 0x000fe400078e0062 */
[----:B------:R-:W-:Y:S02]  /*1da0*/  IMAD.MOV.U32 R183, RZ, RZ, R99 ;  /* 0x000000ffffb77224 */ /* 0x000fe400078e0063 */
[----:B------:R-:W-:Y:S02]  /*1db0*/  IMAD.MOV.U32 R184, RZ, RZ, R100 ;  /* 0x000000ffffb87224 */ /* 0x000fe400078e0064 */
[----:B------:R-:W-:-:S02]  /*1dc0*/  IMAD.MOV.U32 R186, RZ, RZ, R102 ;  /* 0x000000ffffba7224 */ /* 0x000fc400078e0066 */
[----:B------:R-:W-:Y:S02]  /*1dd0*/  IMAD.MOV.U32 R187, RZ, RZ, R103 ;  /* 0x000000ffffbb7224 */ /* 0x000fe400078e0067 */
        /* <DEDUP_REMOVED lines=34> */
[----:B-1----:R-:W-:-:S02]  /*2000*/  IMAD.MOV.U32 R2, RZ, RZ, R150 ;  /* 0x000000ffff027224 */ /* 0x002fc400078e0096 */
[----:B--2---:R-:W-:Y:S02]  /*2010*/  IMAD.MOV.U32 R0, RZ, RZ, R151 ;  /* 0x000000ffff007224 */ /* 0x004fe400078e0097 */
[----:B0-----:R-:W-:-:S06]  /*2020*/  WARPGROUP.ARRIVE ;  /* 0x00000000000079c5 */ /* 0x001fcc0000000000 */
[----:B------:R-:W-:Y:S03]  /*2030*/  HGMMA.64x256x16.F32 R24, gdesc[UR8], RZ, !UPT, gsb0 ;  /* 0x03e00000081879f0 */ /* 0x000fe6000c0008ff */
[----:B------:R-:W-:Y:S02]  /*2040*/  WARPGROUP.DEPBAR.LE gsb0, 0x0 ;  /* 0x00008000000079c5 */ /* 0x000fe40000010000 */
[----:B------:R-:W-:Y:S04]  /*2050*/  STL.64 [R1+0x578], R150 ;  /* 0x0005789601007387 */ /* 0x000fe80000100a00 */
        /* <DEDUP_REMOVED lines=20> */
[----:B------:R0:W-:Y:S04]  /*21a0*/  STL.64 [R1+0x4d0], R108 ;  /* 0x0004d06c01007387 */ /* 0x0001e80000100a00 */
[----:B0-----:R-:W2:Y:S04]  /*21b0*/  LDL.LU R108, [R1] ;  /* 0x00000000016c7983 */ /* 0x001ea80000300800 */
[----:B------:R-:W2:Y:S04]  /*21c0*/  LDL.LU R109, [R1+0x4] ;  /* 0x00000400016d7983 */ /* 0x000ea80000300800 */
        /* <DEDUP_REMOVED lines=19> */
[----:B------:R-:W2:Y:S01]  /*2300*/  LDL.LU R129, [R1+0x54] ;  /* 0x0000540001817983 */ /* 0x000ea20000300800 */
        /* <DEDUP_REMOVED lines=21> */
[----:B------:R-:W-:Y:S01]  /*2460*/  UIADD3 UR8, UR6, 0x2, URZ ;  /* 0x0000000206087890 */ /* 0x000fe2000fffe03f */
[----:B------:R-:W-:Y:S01]  /*2470*/  IMAD.MOV.U32 R145, RZ, RZ, R220 ;  /* 0x000000ffff917224 */ /* 0x000fe200078e00dc */
[----:B------:R-:W-:Y:S01]  /*2480*/  UIADD3 UR10, UR7, 0x2, URZ ;  /* 0x00000002070a7890 */ /* 0x000fe2000fffe03f */
[----:B------:R-:W-:Y:S01]  /*2490*/  IMAD.MOV.U32 R146, RZ, RZ, R219 ;  /* 0x000000ffff927224 */ /* 0x000fe200078e00db */
[----:B------:R-:W-:Y:S01]  /*24a0*/  MOV R219, R17 ;  /* 0x0000001100db7202 */ /* 0x000fe20000000f00 */
[----:B------:R-:W-:Y:S01]  /*24b0*/  IMAD.MOV.U32 R148, RZ, RZ, R217 ;  /* 0x000000ffff947224 */ /* 0x000fe200078e00d9 */
[----:B------:R-:W-:Y:S01]  /*24c0*/  UMOV UR9, 0x40000040 ;  /* 0x4000004000097882 */ /* 0x000fe20000000000 */
[----:B------:R-:W-:Y:S01]  /*24d0*/  IMAD.MOV.U32 R149, RZ, RZ, R216 ;  /* 0x000000ffff957224 */ /* 0x000fe200078e00d8 */
[----:B------:R-:W-:Y:S01]  /*24e0*/  UMOV UR11, 0x40000040 ;  /* 0x40000040000b7882 */ /* 0x000fe20000000000 */
[----:B------:R-:W-:Y:S01]  /*24f0*/  IMAD.MOV.U32 R150, RZ, RZ, R215 ;  /* 0x000000ffff967224 */ /* 0x000fe200078e00d7 */
[----:B------:R-:W-:Y:S01]  /*2500*/  MOV R215, R21 ;  /* 0x0000001500d77202 */ /* 0x000fe20000000f00 */
        /* <DEDUP_REMOVED lines=17> */
[----:B------:R-:W-:-:S06]  /*2620*/  IMAD.MOV.U32 R234, RZ, RZ, R2 ;  /* 0x000000ffffea7224 */ /* 0x000fcc00078e0002 */
[----:B--2---:R-:W-:-:S06]  /*2630*/  WARPGROUP.ARRIVE ;  /* 0x00000000000079c5 */ /* 0x004fcc0000000000 */
[----:B------:R-:W-:Y:S03]  /*2640*/  HGMMA.64x256x16.F32 R108, gdesc[UR8], R108, gsb0 ;  /* 0x03e00000086c79f0 */ /* 0x000fe6000800086c */
[----:B------:R-:W-:Y:S02]  /*2650*/  WARPGROUP.DEPBAR.LE gsb0, 0x0 ;  /* 0x00008000000079c5 */ /* 0x000fe40000010000 */
[----:B------:R-:W-:Y:S04]  /*2660*/  STL.64 [R1], R108 ;  /* 0x0000006c01007387 */ /* 0x000fe80000100a00 */
        /* <DEDUP_REMOVED lines=63> */
[----:B0-----:R-:W2:Y:S04]  /*2a60*/  LDL.LU R152, [R1+0x580] ;  /* 0x0005800001987983 */ /* 0x001ea80000300800 */
[----:B------:R-:W3:Y:S04]  /*2a70*/  LDL.LU.64 R150, [R1+0x578] ;  /* 0x0005780001967983 */ /* 0x000ee80000300a00 */
        /* <DEDUP_REMOVED lines=20> */
[----:B------:R-:W3:Y:S01]  /*2bc0*/  LDL.LU.64 R108, [R1+0x4d0] ;  /* 0x0004d000016c7983 */ /* 0x000ee20000300a00 */
[----:B------:R-:W-:Y:S01]  /*2bd0*/  UIADD3 UR8, UR6, 0x402, URZ ;  /* 0x0000040206087890 */ /* 0x000fe2000fffe03f */
[----:B------:R-:W-:Y:S01]  /*2be0*/  UMOV UR9, 0x40000040 ;  /* 0x4000004000097882 */ /* 0x000fe20000000000 */
[----:B---3--:R-:W-:-:S07]  /*2bf0*/  WARPGROUP.ARRIVE ;  /* 0x00000000000079c5 */ /* 0x008fce0000000000 */
[----:B------:R-:W-:Y:S03]  /*2c00*/  HGMMA.64x256x16.F32 R24, gdesc[UR8], R24, gsb0 ;  /* 0x03e00000081879f0 */ /* 0x000fe60008000818 */
        /* <DEDUP_REMOVED lines=65> */
[----:B0-----:R-:W3:Y:S04]  /*3020*/  LDL.LU.64 R24, [R1] ;  /* 0x0000000001187983 */ /* 0x001ee80000300a00 */
        /* <DEDUP_REMOVED lines=63> */
[----:B------:R-:W-:-:S02]  /*3420*/  UIADD3 UR8, UR6, 0x4, URZ ;  /* 0x0000000406087890 */ /* 0x000fc4000fffe03f */
[----:B------:R-:W-:Y:S01]  /*3430*/  UIADD3 UR10, UR7, 0x4, URZ ;  /* 0x00000004070a7890 */ /* 0x000fe2000fffe03f */
[----:B------:R-:W-:Y:S01]  /*3440*/  UMOV UR9, 0x40000040 ;  /* 0x4000004000097882 */ /* 0x000fe20000000000 */
[----:B------:R-:W-:Y:S01]  /*3450*/  UMOV UR11, 0x40000040 ;  /* 0x40000040000b7882 */ /* 0x000fe20000000000 */
[----:B---3--:R-:W-:-:S06]  /*3460*/  WARPGROUP.ARRIVE ;  /* 0x00000000000079c5 */ /* 0x008fcc0000000000 */
[----:B------:R-:W-:Y:S03]  /*3470*/  HGMMA.64x256x16.F32 R24, gdesc[UR8], R24, gsb0 ;  /* 0x03e00000081879f0 */ /* 0x000fe60008000818 */
        /* <DEDUP_REMOVED lines=41> */
[----:B------:R0:W-:Y:S01]  /*3710*/  STL.64 [R1+0x50], R44 ;  /* 0x0000502c01007387 */ /* 0x0001e20000100a00 */
[----:B------:R-:W-:Y:S01]  /*3720*/  IMAD.MOV.U32 R208, RZ, RZ, R124 ;  /* 0x000000ffffd07224 */ /* 0x000fe200078e007c */
[----:B------:R-:W-:Y:S01]  /*3730*/  MOV R193, R109 ;  /* 0x0000006d00c17202 */ /* 0x000fe20000000f00 */
[----:B------:R-:W-:Y:S01]  /*3740*/  IMAD.MOV.U32 R206, RZ, RZ, R122 ;  /* 0x000000ffffce7224 */ /* 0x000fe200078e007a */
[----:B------:R-:W3:Y:S01]  /*3750*/  LDL.LU.64 R150, [R1+0x4c8] ;  /* 0x0004c80001967983 */ /* 0x000ee20000300a00 */
        /* <DEDUP_REMOVED lines=60> */
[----:B------:R-:W-:-:S02]  /*3b20*/  IMAD.MOV.U32 R167, RZ, RZ, R83 ;  /* 0x000000ffffa77224 */ /* 0x000fc400078e0053 */
[----:B------:R-:W-:Y:S01]  /*3b30*/  IMAD.MOV.U32 R164, RZ, RZ, R80 ;  /* 0x000000ffffa47224 */ /* 0x000fe200078e0050 */
[----:B------:R-:W3:Y:S01]  /*3b40*/  LDL.LU.64 R118, [R1+0x448] ;  /* 0x0004480001767983 */ /* 0x000ee20000300a00 */
[----:B------:R-:W-:Y:S02]  /*3b50*/  IMAD.MOV.U32 R162, RZ, RZ, R78 ;  /* 0x000000ffffa27224 */ /* 0x000fe400078e004e */
[----:B------:R-:W-:Y:S01]  /*3b60*/  IMAD.MOV.U32 R163, RZ, RZ, R79 ;  /* 0x000000ffffa37224 */ /* 0x000fe200078e004f */
[----:B------:R-:W3:Y:S01]  /*3b70*/  LDL.LU.64 R116, [R1+0x440] ;  /* 0x0004400001747983 */ /* 0x000ee20000300a00 */
[----:B------:R-:W-:Y:S02]  /*3b80*/  IMAD.MOV.U32 R160, RZ, RZ, R76 ;  /* 0x000000ffffa07224 */ /* 0x000fe400078e004c */
        /* <DEDUP_REMOVED lines=58> */
[----:B0-----:R-:W3:Y:S04]  /*3f30*/  LDL.LU.64 R44, [R1+0x320] ;  /* 0x00032000012c7983 */ /* 0x001ee80000300a00 */
        /* <DEDUP_REMOVED lines=11> */
[----:B------:R-:W-:-:S02]  /*3ff0*/  UMOV UR9, 0x40000040 ;  /* 0x4000004000097882 */ /* 0x000fc40000000000 */
[----:B--2---:R-:W-:Y:S01]  /*4000*/  STL [R1+0x2b8], R152 ;  /* 0x0002b89801007387 */ /* 0x004fe20000100800 */
[----:B---3--:R-:W-:-:S06]  /*4010*/  WARPGROUP.ARRIVE ;  /* 0x00000000000079c5 */ /* 0x008fcc0000000000 */
        /* <DEDUP_REMOVED lines=61> */
[----:B------:R-:W-:-:S02]  /*43f0*/  IMAD.MOV.U32 R145, RZ, RZ, R225 ;  /* 0x000000ffff917224 */ /* 0x000fc400078e00e1 */
[----:B------:R-:W-:Y:S01]  /*4400*/  IMAD.MOV.U32 R146, RZ, RZ, R224 ;  /* 0x000000ffff927224 */ /* 0x000fe200078e00e0 */
[----:B------:R-:W-:Y:S01]  /*4410*/  MOV R224, R15 ;  /* 0x0000000f00e07202 */ /* 0x000fe20000000f00 */
[----:B------:R-:W-:Y:S02]  /*4420*/  IMAD.MOV.U32 R148, RZ, RZ, R222 ;  /* 0x000000ffff947224 */ /* 0x000fe400078e00de */
[----:B------:R-:W-:Y:S02]  /*4430*/  IMAD.MOV.U32 R149, RZ, RZ, R221 ;  /* 0x000000ffff957224 */ /* 0x000fe400078e00dd */
[----:B------:R-:W-:Y:S01]  /*4440*/  IMAD.MOV.U32 R150, RZ, RZ, R220 ;  /* 0x000000ffff967224 */ /* 0x000fe200078e00dc */
[----:B------:R-:W-:Y:S01]  /*4450*/  MOV R220, R21 ;  /* 0x0000001500dc7202 */ /* 0x000fe20000000f00 */
[----:B------:R-:W-:Y:S02]  /*4460*/  IMAD.MOV.U32 R152, RZ, RZ, R218 ;  /* 0x000000ffff987224 */ /* 0x000fe400078e00da */
[----:B------:R-:W-:-:S02]  /*4470*/  IMAD.MOV.U32 R130, RZ, RZ, R0 ;  /* 0x000000ffff827224 */ /* 0x000fc400078e0000 */
[----:B------:R-:W-:Y:S01]  /*4480*/  IMAD.MOV.U32 R132, RZ, RZ, R16 ;  /* 0x000000ffff847224 */ /* 0x000fe200078e0010 */
[----:B------:R-:W-:Y:S01]  /*4490*/  UIADD3 UR8, UR6, 0x6, URZ ;  /* 0x0000000606087890 */ /* 0x000fe2000fffe03f */
[----:B------:R-:W-:Y:S01]  /*44a0*/  IMAD.MOV.U32 R133, RZ, RZ, R3 ;  /* 0x000000ffff857224 */ /* 0x000fe200078e0003 */
[----:B------:R-:W-:Y:S01]  /*44b0*/  UIADD3 UR10, UR7, 0x6, URZ ;  /* 0x00000006070a7890 */ /* 0x000fe2000fffe03f */
[----:B------:R-:W-:Y:S01]  /*44c0*/  IMAD.MOV.U32 R134, RZ, RZ, R2 ;  /* 0x000000ffff867224 */ /* 0x000fe200078e0002 */
[----:B------:R-:W-:Y:S01]  /*44d0*/  UMOV UR9, 0x40000040 ;  /* 0x4000004000097882 */ /* 0x000fe20000000000 */
[----:B------:R-:W-:Y:S01]  /*44e0*/  IMAD.MOV.U32 R218, RZ, RZ, R23 ;  /* 0x000000ffffda7224 */ /* 0x000fe200078e0017 */
[----:B------:R-:W-:Y:S01]  /*44f0*/  UMOV UR11, 0x40000040 ;  /* 0x40000040000b7882 */ /* 0x000fe20000000000 */
[----:B------:R-:W-:Y:S01]  /*4500*/  IMAD.MOV.U32 R219, RZ, RZ, R22 ;  /* 0x000000ffffdb7224 */ /* 0x000fe200078e0016 */
[----:B------:R0:W5:Y:S01]  /*4510*/  LDL.LU R0, [R1+0x2cc] ;  /* 0x0002cc0001007983 */ /* 0x0001620000300800 */
[----:B------:R-:W-:-:S02]  /*4520*/  IMAD.MOV.U32 R221, RZ, RZ, R20 ;  /* 0x000000ffffdd7224 */ /* 0x000fc400078e0014 */
[----:B------:R-:W-:Y:S01]  /*4530*/  IMAD.MOV.U32 R222, RZ, RZ, R19 ;  /* 0x000000ffffde7224 */ /* 0x000fe200078e0013 */
[----:B------:R0:W5:Y:S01]  /*4540*/  LDL.LU R17, [R1+0x2c8] ;  /* 0x0002c80001117983 */ /* 0x0001620000300800 */
[----:B------:R-:W-:Y:S02]  /*4550*/  IMAD.MOV.U32 R223, RZ, RZ, R18 ;  /* 0x000000ffffdf7224 */ /* 0x000fe400078e0012 */
[----:B------:R-:W-:Y:S01]  /*4560*/  IMAD.MOV.U32 R225, RZ, RZ, R14 ;  /* 0x000000ffffe17224 */ /* 0x000fe200078e000e */
[----:B------:R0:W5:Y:S01]  /*4570*/  LDL.LU R16, [R1+0x2c4] ;  /* 0x0002c40001107983 */ /* 0x0001620000300800 */
[----:B------:R-:W-:Y:S02]  /*4580*/  IMAD.MOV.U32 R226, RZ, RZ, R13 ;  /* 0x000000ffffe27224 */ /* 0x000fe400078e000d */
[----:B------:R-:W-:Y:S01]  /*4590*/  IMAD.MOV.U32 R227, RZ, RZ, R12 ;  /* 0x000000ffffe37224 */ /* 0x000fe200078e000c */
[----:B------:R0:W5:Y:S01]  /*45a0*/  LDL.LU R3, [R1+0x2c0] ;  /* 0x0002c00001037983 */ /* 0x0001620000300800 */
[----:B------:R-:W-:-:S02]  /*45b0*/  IMAD.MOV.U32 R229, RZ, RZ, R10 ;  /* 0x000000ffffe57224 */ /* 0x000fc400078e000a */
[----:B------:R-:W-:Y:S01]  /*45c0*/  IMAD.MOV.U32 R230, RZ, RZ, R9 ;  /* 0x000000ffffe67224 */ /* 0x000fe200078e0009 */
[----:B------:R0:W5:Y:S01]  /*45d0*/  LDL.LU R2, [R1+0x2bc] ;  /* 0x0002bc0001027983 */ /* 0x0001620000300800 */
        /* <DEDUP_REMOVED lines=71> */
[----:B-1----:R0:W5:Y:S04]  /*4a50*/  LDL.LU R152, [R1+0x2b8] ;  /* 0x0002b80001987983 */ /* 0x0021680000300800 */
[----:B------:R-:W2:Y:S04]  /*4a60*/  LDL.LU.64 R150, [R1+0x2b0] ;  /* 0x0002b00001967983 */ /* 0x000ea80000300a00 */
        /* <DEDUP_REMOVED lines=20> */
[----:B------:R-:W2:Y:S01]  /*4bb0*/  LDL.LU.64 R108, [R1+0x208] ;  /* 0x00020800016c7983 */ /* 0x000ea20000300a00 */
[----:B------:R-:W-:Y:S01]  /*4bc0*/  UIADD3 UR8, UR6, 0x406, URZ ;  /* 0x0000040606087890 */ /* 0x000fe2000fffe03f */
[----:B------:R-:W-:Y:S01]  /*4bd0*/  UMOV UR9, 0x40000040 ;  /* 0x4000004000097882 */ /* 0x000fe20000000000 */
[----:B--2---:R-:W-:-:S07]  /*4be0*/  WARPGROUP.ARRIVE ;  /* 0x00000000000079c5 */ /* 0x004fce0000000000 */
[----:B------:R-:W-:Y:S03]  /*4bf0*/  HGMMA.64x256x16.F32 R24, gdesc[UR8], R24, gsb0 ;  /* 0x03e00000081879f0 */ /* 0x000fe60008000818 */
[----:B------:R-:W-:Y:S02]  /*4c00*/  WARPGROUP.DEPBAR.LE gsb0, 0x0 ;  /* 0x00008000000079c5 */ /* 0x000fe40000010000 */
[----:B0-----:R-:W-:Y:S05]  /*4c10*/  @!P1 BRA `(.L_x_22) ;  /* 0x0000004000d09947 */ /* 0x001fea0003800000 */
[----:B------:R-:W-:Y:S01]  /*4c20*/  UIADD3 UR7, UR39, 0x1, URZ ;  /* 0x0000000127077890 */ /* 0x000fe2000fffe03f */
[----:B-----5:R-:W-:Y:S01]  /*4c30*/  R2UR UR6, R3 ;  /* 0x00000000030672ca */ /* 0x020fe200000e0000 */
[----:B------:R-:W-:Y:S02]  /*4c40*/  UMOV UR12, UR39 ;  /* 0x00000027000c7c82 */ /* 0x000fe40008000000 */
[----:B------:R-:W-:-:S04]  /*4c50*/  UISETP.NE.AND UP0, UPT, UR7, 0x3, UPT ;  /* 0x000000030700788c */ /* 0x000fc8000bf05270 */
[----:B------:R-:W-:Y:S02]  /*4c60*/  USEL UR8, URZ, 0x1, UP0 ;  /* 0x000000013f087887 */ /* 0x000fe40008000000 */
[----:B------:R-:W-:Y:S02]  /*4c70*/  USEL UR7, UR7, URZ, UP0 ;  /* 0x0000003f07077287 */ /* 0x000fe40008000000 */
[----:B------:R-:W-:-:S06]  /*4c80*/  ULOP3.LUT UR8, UR38, UR8, URZ, 0x3c, !UPT ;  /* 0x0000000826087292 */ /* 0x000fcc000f8e3c3f */
[----:B------:R-:W-:-:S07]  /*4c90*/  MOV R3, UR8 ;  /* 0x0000000800037c02 */ /* 0x000fce0008000f00 */
.L_x_29:
[----:B------:R-:W-:Y:S05]  /*4ca0*/  @!P0 BRA `(.L_x_23) ;  /* 0x0000000000048947 */ /* 0x000fea0003800000 */
[----:B------:R-:W-:Y:S01]  /*4cb0*/  BPT.TRAP 0x1 ;  /* 0x000000040000795c */ /* 0x000fe20000300000 */
.L_x_23:
[----:B------:R-:W0:Y:S01]  /*4cc0*/  S2UR UR9, SR_CgaCtaId ;  /* 0x00000000000979c3 */ /* 0x000e220000008800 */
[----:B------:R-:W-:Y:S01]  /*4cd0*/  UMOV UR8, 0x400 ;  /* 0x0000040000087882 */ /* 0x000fe20000000000 */
[----:B------:R-:W-:Y:S01]  /*4ce0*/  IMAD.U32 R4, RZ, RZ, UR7 ;  /* 0x00000007ff047e24 */ /* 0x000fe2000f8e00ff */
[----:B------:R-:W-:Y:S01]  /*4cf0*/  SHF.L.U32 R5, R3, 0x1f, RZ ;  /* 0x0000001f03057819 */ /* 0x000fe200000006ff */
[----:B0-----:R-:W-:-:S06]  /*4d00*/  ULEA UR8, UR9, UR8, 0x18 ;  /* 0x0000000809087291 */ /* 0x001fcc000f8ec03f */
[----:B------:R-:W-:-:S04]  /*4d10*/  IMAD.U32 R0, RZ, RZ, UR8 ;  /* 0x00000008ff007e24 */ /* 0x000fc8000f8e00ff */
[----:B------:R-:W-:-:S04]  /*4d20*/  IMAD R4, R4, 0x8, R0 ;  /* 0x0000000804047824 */ /* 0x000fc800078e0200 */
[----:B------:R0:W1:Y:S01]  /*4d30*/  SYNCS.PHASECHK.TRANS64.TRYWAIT P1, [R4+URZ], R5 ;  /* 0x00000005040075a7 */ /* 0x000062000802017f */
[----:B------:R-:W-:Y:S05]  /*4d40*/  @!P0 BRA `(.L_x_24) ;  /* 0x0000000000048947 */ /* 0x000fea0003800000 */
[----:B------:R-:W-:Y:S01]  /*4d50*/  BPT.TRAP 0x1 ;  /* 0x000000040000795c */ /* 0x000fe20000300000 */
.L_x_24:
[----:B-1----:R-:W-:Y:S05]  /*4d60*/  @P1 BRA `(.L_x_25) ;  /* 0x0000000000081947 */ /* 0x002fea0003800000 */
[----:B------:R-:W1:Y:S02]  /*4d70*/  SYNCS.PHASECHK.TRANS64.TRYWAIT P1, [R4+URZ], R5 ;  /* 0x00000005040075a7 */ /* 0x000e64000802017f */
[----:B-1----:R-:W-:Y:S05]  /*4d80*/  @!P1 BRA `(.L_x_26) ;  /* 0x0000016c00689947 */ /* 0x002fea0003800000 */
.L_x_25:
        /* <DEDUP_REMOVED lines=64> */
[----:B--2---:R-:W2:Y:S04]  /*5190*/  LDL.LU.64 R24, [R1] ;  /* 0x0000000001187983 */ /* 0x004ea80000300a00 */
        /* <DEDUP_REMOVED lines=63> */
[----:B------:R-:W-:-:S02]  /*5590*/  ULEA UR13, UR7, UR4, 0xb ;  /* 0x00000004070d7291 */ /* 0x000fc4000f8e583f */
[----:B------:R-:W-:Y:S01]  /*55a0*/  ULEA UR14, UR7, UR5, 0xb ;  /* 0x00000005070e7291 */ /* 0x000fe2000f8e583f */
[----:B------:R-:W-:Y:S01]  /*55b0*/  STL [R1+0x2cc], R17 ;  /* 0x0002cc1101007387 */ /* 0x000fe20000100800 */
[----:B------:R-:W-:Y:S01]  /*55c0*/  UMOV UR9, 0x40000040 ;  /* 0x4000004000097882 */ /* 0x000fe20000000000 */
[----:B------:R-:W-:Y:S02]  /*55d0*/  UMOV UR11, 0x40000040 ;  /* 0x40000040000b7882 */ /* 0x000fe40000000000 */
[----:B------:R-:W-:Y:S01]  /*55e0*/  UMOV UR8, UR13 ;  /* 0x0000000d00087c82 */ /* 0x000fe20008000000 */
[----:B------:R-:W-:Y:S01]  /*55f0*/  STL [R1+0x2c8], R16 ;  /* 0x0002c81001007387 */ /* 0x000fe20000100800 */
[----:B------:R-:W-:-:S03]  /*5600*/  UMOV UR10, UR14 ;  /* 0x0000000e000a7c82 */ /* 0x000fc60008000000 */
[----:B------:R-:W-:Y:S04]  /*5610*/  STL [R1+0x2c4], R3 ;  /* 0x0002c40301007387 */ /* 0x000fe80000100800 */
[----:B------:R3:W-:Y:S04]  /*5620*/  STL [R1+0x2c0], R2 ;  /* 0x0002c00201007387 */ /* 0x0007e80000100800 */
[----:B------:R4:W-:Y:S01]  /*5630*/  STL [R1+0x2bc], R0 ;  /* 0x0002bc0001007387 */ /* 0x0009e20000100800 */
[----:B--2---:R-:W-:-:S06]  /*5640*/  WARPGROUP.ARRIVE ;  /* 0x00000000000079c5 */ /* 0x004fcc0000000000 */
[----:B------:R-:W-:Y:S03]  /*5650*/  HGMMA.64x256x16.F32 R24, gdesc[UR8], R24, gsb0 ;  /* 0x03e00000081879f0 */ /* 0x000fe60008000818 */
[----:B------:R-:W-:Y:S02]  /*5660*/  WARPGROUP.DEPBAR.LE gsb0, 0x0 ;  /* 0x00008000000079c5 */ /* 0x000fe40000010000 */
[----:B------:R-:W-:Y:S01]  /*5670*/  STL.64 [R1], R24 ;  /* 0x0000001801007387 */ /* 0x000fe20000100a00 */
[----:B---3--:R-:W-:Y:S01]  /*5680*/  MOV R2, R150 ;  /* 0x0000009600027202 */ /* 0x008fe20000000f00 */
[----:B----4-:R-:W-:Y:S01]  /*5690*/  IMAD.MOV.U32 R0, RZ, RZ, R151 ;  /* 0x000000ffff007224 */ /* 0x010fe200078e0097 */
[----:B------:R-:W-:Y:S01]  /*56a0*/  MOV R6, R146 ;  /* 0x0000009200067202 */ /* 0x000fe20000000f00 */
[----:B------:R-:W-:Y:S01]  /*56b0*/  STL.64 [R1+0x8], R26 ;  /* 0x0000081a01007387 */ /* 0x000fe20000100a00 */
[----:B01----:R-:W-:Y:S01]  /*56c0*/  IMAD.MOV.U32 R4, RZ, RZ, R148 ;  /* 0x000000ffff047224 */ /* 0x003fe200078e0094 */
        /* <DEDUP_REMOVED lines=38> */
[----:B------:R-:W2:Y:S01]  /*5930*/  LDL.LU.64 R150, [R1+0x780] ;  /* 0x0007800001967983 */ /* 0x000ea20000300a00 */
        /* <DEDUP_REMOVED lines=60> */
[----:B------:R-:W-:-:S02]  /*5d00*/  IMAD.MOV.U32 R167, RZ, RZ, R83 ;  /* 0x000000ffffa77224 */ /* 0x000fc400078e0053 */
[----:B------:R-:W-:Y:S01]  /*5d10*/  IMAD.MOV.U32 R164, RZ, RZ, R80 ;  /* 0x000000ffffa47224 */ /* 0x000fe200078e0050 */
[----:B------:R-:W2:Y:S01]  /*5d20*/  LDL.LU.64 R118, [R1+0x700] ;  /* 0x0007000001767983 */ /* 0x000ea20000300a00 */
[----:B------:R-:W-:Y:S02]  /*5d30*/  IMAD.MOV.U32 R165, RZ, RZ, R81 ;  /* 0x000000ffffa57224 */ /* 0x000fe400078e0051 */
[----:B------:R-:W-:Y:S01]  /*5d40*/  IMAD.MOV.U32 R163, RZ, RZ, R79 ;  /* 0x000000ffffa37224 */ /* 0x000fe200078e004f */
[----:B------:R-:W2:Y:S01]  /*5d50*/  LDL.LU.64 R116, [R1+0x6f8] ;  /* 0x0006f80001747983 */ /* 0x000ea20000300a00 */
[----:B------:R-:W-:Y:S02]  /*5d60*/  IMAD.MOV.U32 R160, RZ, RZ, R76 ;  /* 0x000000ffffa07224 */ /* 0x000fe400078e004c */
        /* <DEDUP_REMOVED lines=58> */
[----:B0-----:R-:W2:Y:S04]  /*6110*/  LDL.LU.64 R44, [R1+0x5d8] ;  /* 0x0005d800012c7983 */ /* 0x001ea80000300a00 */
        /* <DEDUP_REMOVED lines=11> */
[----:B------:R-:W-:-:S02]  /*61d0*/  UMOV UR9, 0x40000040 ;  /* 0x4000004000097882 */ /* 0x000fc40000000000 */
[----:B------:R-:W-:Y:S01]  /*61e0*/  STL [R1+0x580], R152 ;  /* 0x0005809801007387 */ /* 0x000fe20000100800 */
[----:B--2---:R-:W-:-:S06]  /*61f0*/  WARPGROUP.ARRIVE ;  /* 0x00000000000079c5 */ /* 0x004fcc0000000000 */
        /* <DEDUP_REMOVED lines=91> */
[----:B------:R-:W-:Y:S01]  /*67b0*/  IMAD.MOV.U32 R235, RZ, RZ, R0 ;  /* 0x000000ffffeb7224 */ /* 0x000fe200078e0000 */
[----:B------:R-:W-:-:S02]  /*67c0*/  UIADD3 UR8, UR13, 0x2, URZ ;  /* 0x000000020d087890 */ /* 0x000fc4000fffe03f */
[----:B------:R-:W-:Y:S01]  /*67d0*/  UIADD3 UR10, UR14, 0x2, URZ ;  /* 0x000000020e0a7890 */ /* 0x000fe2000fffe03f */
[----:B------:R-:W-:Y:S01]  /*67e0*/  UMOV UR9, 0x40000040 ;  /* 0x4000004000097882 */ /* 0x000fe20000000000 */
[----:B------:R-:W-:Y:S01]  /*67f0*/  UMOV UR11, 0x40000040 ;  /* 0x40000040000b7882 */ /* 0x000fe20000000000 */
        /* <DEDUP_REMOVED lines=236> */
[----:B------:R-:W-:Y:S01]  /*76c0*/  STL.64 [R1+0x30], R36 ;  /* 0x0000302401007387 */ /* 0x000fe20000100a00 */
[----:B------:R-:W-:-:S03]  /*76d0*/  IMAD.MOV.U32 R5, RZ, RZ, R150 ;  /* 0x000000ffff057224 */ /* 0x000fc600078e0096 */
[----:B------:R-:W-:Y:S01]  /*76e0*/  STL.64 [R1+0x38], R38 ;  /* 0x0000382601007387 */ /* 0x000fe20000100a00 */
[----:B------:R-:W-:-:S03]  /*76f0*/  MOV R4, R151 ;  /* 0x0000009700047202 */ /* 0x000fc60000000f00 */
[----:B------:R-:W-:Y:S01]  /*7700*/  STL.64 [R1+0x40], R40 ;  /* 0x0000402801007387 */ /* 0x000fe20000100a00 */
[----:B------:R-:W-:Y:S01]  /*7710*/  MOV R7, R148 ;  /* 0x0000009400077202 */ /* 0x000fe20000000f00 */
[----:B------:R-:W-:Y:S02]  /*7720*/  IMAD.MOV.U32 R6, RZ, RZ, R149 ;  /* 0x000000ffff067224 */ /* 0x000fe400078e0095 */
[----:B------:R-:W-:Y:S01]  /*7730*/  STL.64 [R1+0x48], R42 ;  /* 0x0000482a01007387 */ /* 0x000fe20000100a00 */
[----:B------:R-:W-:-:S03]  /*7740*/  IMAD.MOV.U32 R9, RZ, RZ, R146 ;  /* 0x000000ffff097224 */ /* 0x000fc600078e0092 */
[----:B------:R0:W-:Y:S01]  /*7750*/  STL.64 [R1+0x50], R44 ;  /* 0x0000502c01007387 */ /* 0x0001e20000100a00 */
[----:B------:R-:W-:Y:S01]  /*7760*/  IMAD.MOV.U32 R8, RZ, RZ, R147 ;  /* 0x000000ffff087224 */ /* 0x000fe200078e0093 */
[----:B------:R-:W-:Y:S02]  /*7770*/  MOV R10, R145 ;  /* 0x00000091000a7202 */ /* 0x000fe40000000f00 */
[----:B------:R-:W3:Y:S01]  /*7780*/  LDL.LU.64 R150, [R1+0x4c8] ;  /* 0x0004c80001967983 */ /* 0x000ee20000300a00 */
[----:B------:R-:W-:Y:S01]  /*7790*/  IMAD.MOV.U32 R11, RZ, RZ, R144 ;  /* 0x000000ffff0b7224 */ /* 0x000fe200078e0090 */
[----:B------:R-:W-:Y:S02]  /*77a0*/  MOV R13, R142 ;  /* 0x0000008e000d7202 */ /* 0x000fe40000000f00 */
[----:B------:R-:W3:Y:S01]  /*77b0*/  LDL.LU.64 R148, [R1+0x4c0] ;  /* 0x0004c00001947983 */ /* 0x000ee20000300a00 */
[----:B------:R-:W-:-:S03]  /*77c0*/  IMAD.MOV.U32 R12, RZ, RZ, R143 ;  /* 0x000000ffff0c7224 */ /* 0x000fc600078e008f */
[----:B------:R-:W3:Y:S01]  /*77d0*/  LDL.LU.64 R146, [R1+0x4b8] ;  /* 0x0004b80001927983 */ /* 0x000ee20000300a00 */
[----:B------:R-:W-:Y:S01]  /*77e0*/  IMAD.MOV.U32 R15, RZ, RZ, R140 ;  /* 0x000000ffff0f7224 */ /* 0x000fe200078e008c */
[----:B------:R-:W-:Y:S01]  /*77f0*/  MOV R18, R139 ;  /* 0x0000008b00127202 */ /* 0x000fe20000000f00 */
[----:B------:R-:W-:Y:S01]  /*7800*/  IMAD.MOV.U32 R14, RZ, RZ, R141 ;  /* 0x000000ffff0e7224 */ /* 0x000fe200078e008d */
        /* <DEDUP_REMOVED lines=350> */
[----:B------:R-:W-:Y:S01]  /*8df0*/  BPT.TRAP 0x1 ;  /* 0x000000040000795c */ /* 0x000fe20000300000 */
.L_x_27:
[----:B-----5:R-:W-:Y:S01]  /*8e00*/  ISETP.NE.AND P1, PT, R17, RZ, PT ;  /* 0x000000ff1100720c */ /* 0x020fe20003f25270 */
[----:B------:R-:W-:Y:S01]  /*8e10*/  UISETP.GT.U32.AND UP0, UPT, UR40, 0x1, UPT ;  /* 0x000000012800788c */ /* 0x000fe2000bf04070 */
[----:B------:R-:W-:-:S11]  /*8e20*/  MOV R4, UR12 ;  /* 0x0000000c00047c02 */ /* 0x000fd60008000f00 */
[----:B------:R-:W-:-:S04]  /*8e30*/  @P1 IMAD R4, R4, 0x8, R0 ;  /* 0x0000000804041824 */ /* 0x000fc800078e0200 */
[----:B------:R-:W-:-:S05]  /*8e40*/  @P1 VIADD R4, R4, 0x18 ;  /* 0x0000001804041836 */ /* 0x000fca0000000000 */
[----:B------:R-:W-:-:S04]  /*8e50*/  @P1 PRMT R4, R152, 0x654, R4 ;  /* 0x0000065498041816 */ /* 0x000fc80000000004 */
[----:B------:R0:W-:Y:S01]  /*8e60*/  @P1 SYNCS.ARRIVE.TRANS64.RED.A1T0 RZ, [R4+URZ], RZ ;  /* 0x000000ff04ff19a7 */ /* 0x0001e2000810043f */
[----:B------:R-:W-:-:S13]  /*8e70*/  PLOP3.LUT P1, PT, PT, PT, UP0, 0x80, 0x0 ;  /* 0x000000000000781c */ /* 0x000fda0003f2f008 */
[----:B0-----:R-:W-:Y:S05]  /*8e80*/  @P1 BRA `(.L_x_28) ;  /* 0x0000000000041947 */ /* 0x001fea0003800000 */
[----:B------:R-:W-:Y:S01]  /*8e90*/  BPT.TRAP 0x1 ;  /* 0x000000040000795c */ /* 0x000fe20000300000 */
.L_x_28:
[----:B------:R-:W-:Y:S02]  /*8ea0*/  UISETP.GT.AND UP2, UPT, UR6, 0x1, UPT ;  /* 0x000000010600788c */ /* 0x000fe4000bf44270 */
[----:B------:R-:W-:Y:S02]  /*8eb0*/  UIADD3 UR7, UR7, 0x1, URZ ;  /* 0x0000000107077890 */ /* 0x000fe4000fffe03f */
[----:B------:R-:W-:Y:S02]  /*8ec0*/  UIADD3 UR12, UR12, 0x1, URZ ;  /* 0x000000010c0c7890 */ /* 0x000fe4000fffe03f */
[----:B------:R-:W-:Y:S01]  /*8ed0*/  PLOP3.LUT P1, PT, PT, PT, UP2, 0x80, 0x0 ;  /* 0x000000000000781c */ /* 0x000fe20003f2f028 */
[----:B------:R-:W-:Y:S02]  /*8ee0*/  UISETP.NE.AND UP0, UPT, UR7, 0x3, UPT ;  /* 0x000000030700788c */ /* 0x000fe4000bf05270 */
[----:B------:R-:W-:Y:S02]  /*8ef0*/  UISETP.NE.AND UP1, UPT, UR12, 0x3, UPT ;  /* 0x000000030c00788c */ /* 0x000fe4000bf25270 */
[----:B------:R-:W-:-:S02]  /*8f00*/  USEL UR8, URZ, 0x1, UP0 ;  /* 0x000000013f087887 */ /* 0x000fc40008000000 */
[----:B------:R-:W-:Y:S02]  /*8f10*/  UIADD3 UR6, UR6, -0x1, URZ ;  /* 0xffffffff06067890 */ /* 0x000fe4000fffe03f */
[----:B------:R-:W-:Y:S02]  /*8f20*/  USEL UR7, UR7, URZ, UP0 ;  /* 0x0000003f07077287 */ /* 0x000fe40008000000 */
[----:B------:R-:W-:Y:S01]  /*8f30*/  USEL UR12, UR12, URZ, UP1 ;  /* 0x0000003f0c0c7287 */ /* 0x000fe20008800000 */
[----:B------:R-:W-:Y:S01]  /*8f40*/  LOP3.LUT R3, R3, UR8, RZ, 0x3c, !PT ;  /* 0x0000000803037c12 */ /* 0x000fe2000f8e3cff */
[----:B------:R-:W-:Y:S10]  /*8f50*/  @P1 BRA `(.L_x_29) ;  /* 0xffffffbc00501947 */ /* 0x000ff4000383ffff */
.L_x_22:
[----:B-----5:R-:W0:Y:S02]  /*8f60*/  LDC R3, c[0x0][0x28c] ;  /* 0x0000a300ff037b82 */ /* 0x020e240000000800 */
[----:B0-----:R-:W-:-:S13]  /*8f70*/  ISETP.GE.AND P1, PT, R3, 0x1, PT ;  /* 0x000000010300780c */ /* 0x001fda0003f26270 */
[----:B------:R-:W-:Y:S05]  /*8f80*/  @!P1 BRA `(.L_x_30) ;  /* 0x0000000000549947 */ /* 0x000fea0003800000 */
[----:B------:R-:W-:Y:S05]  /*8f90*/  @!P0 BRA `(.L_x_31) ;  /* 0x0000000000048947 */ /* 0x000fea0003800000 */
[----:B------:R-:W-:Y:S01]  /*8fa0*/  BPT.TRAP 0x1 ;  /* 0x000000040000795c */ /* 0x000fe20000300000 */
.L_x_31:
[----:B------:R-:W-:Y:S01]  /*8fb0*/  ISETP.NE.AND P0, PT, R17, RZ, PT ;  /* 0x000000ff1100720c */ /* 0x000fe20003f05270 */
[----:B------:R-:W-:-:S12]  /*8fc0*/  BSSY B0, `(.L_x_32) ;  /* 0x000000d000007945 */ /* 0x000fd80003800000 */
[----:B------:R-:W-:Y:S05]  /*8fd0*/  @!P0 BRA `(.L_x_33) ;  /* 0x00000000002c8947 */ /* 0x000fea0003800000 */
[----:B------:R-:W-:-:S04]  /*8fe0*/  UISETP.LT.AND UP0, UPT, UR44, 0x1, UPT ;  /* 0x000000012c00788c */ /* 0x000fc8000bf01270 */
[----:B------:R-:W-:-:S04]  /*8ff0*/  USEL UR6, UR44, 0x1, UP0 ;  /* 0x000000012c067887 */ /* 0x000fc80008000000 */
[----:B------:R-:W-:-:S04]  /*9000*/  UIADD3 UR6, UR39, UR44, -UR6 ;  /* 0x0000002c27067290 */ /* 0x000fc8000fffe806 */
[----:B------:R-:W-:-:S04]  /*9010*/  UIMAD.WIDE.U32 UR4, UR6, -0x55555555, URZ ;  /* 0xaaaaaaab060478a5 */ /* 0x000fc8000f8e003f */
[----:B------:R-:W-:-:S04]  /*9020*/  USHF.R.U32.HI UR4, URZ, 0x1, UR5 ;  /* 0x000000013f047899 */ /* 0x000fc80008011605 */
[----:B------:R-:W-:-:S06]  /*9030*/  UIMAD UR6, UR4, -0x3, UR6 ;  /* 0xfffffffd040678a4 */ /* 0x000fcc000f8e0206 */
[----:B------:R-:W-:-:S05]  /*9040*/  MOV R3, UR6 ;  /* 0x0000000600037c02 */ /* 0x000fca0008000f00 */
[----:B------:R-:W-:-:S04]  /*9050*/  IMAD R0, R3, 0x8, R0 ;  /* 0x0000000803007824 */ /* 0x000fc800078e0200 */
[----:B------:R-:W-:-:S05]  /*9060*/  VIADD R0, R0, 0x18 ;  /* 0x0000001800007836 */ /* 0x000fca0000000000 */
[----:B------:R-:W-:-:S04]  /*9070*/  PRMT R0, R152, 0x654, R0 ;  /* 0x0000065498007816 */ /* 0x000fc80000000000 */
[----:B------:R0:W-:Y:S03]  /*9080*/  SYNCS.ARRIVE.TRANS64.RED.A1T0 RZ, [R0+URZ], RZ ;  /* 0x000000ff00ff79a7 */ /* 0x0001e6000810043f */
.L_x_33:
[----:B------:R-:W-:Y:S05]  /*9090*/  BSYNC B0 ;  /* 0x0000000000007941 */ /* 0x000fea0003800000 */
.L_x_32:
[----:B------:R-:W-:-:S06]  /*90a0*/  UISETP.GT.U32.AND UP0, UPT, UR40, 0x1, UPT ;  /* 0x000000012800788c */ /* 0x000fcc000bf04070 */
[----:B------:R-:W-:-:S13]  /*90b0*/  PLOP3.LUT P0, PT, PT, PT, UP0, 0x80, 0x0 ;  /* 0x000000000000781c */ /* 0x000fda0003f0f008 */
[----:B------:R-:W-:Y:S05]  /*90c0*/  @P0 BRA `(.L_x_30) ;  /* 0x0000000000040947 */ /* 0x000fea0003800000 */
[----:B------:R-:W-:Y:S01]  /*90d0*/  BPT.TRAP 0x1 ;  /* 0x000000040000795c */ /* 0x000fe20000300000 */
.L_x_30:
[----:B------:R-:W1:Y:S01]  /*90e0*/  S2R R8, SR_TID.X ;  /* 0x0000000000087919 */ /* 0x000e620000002100 */
[----:B------:R-:W-:Y:S01]  /*90f0*/  IMAD.MOV.U32 R19, RZ, RZ, 0x6540 ;  /* 0x00006540ff137424 */ /* 0x000fe200078e00ff */
[----:B------:R-:W-:Y:S02]  /*9100*/  UIMAD.WIDE UR6, UR41, 0x100, URZ ;  /* 0x00000100290678a5 */ /* 0x000fe4000f8e023f */
[----:B------:R-:W-:Y:S01]  /*9110*/  USHF.R.S32.HI UR10, URZ, 0x1f, UR43 ;  /* 0x0000001f3f0a7899 */ /* 0x000fe2000801142b */
[----:B------:R-:W-:Y:S01]  /*9120*/  ULDC.64 UR8, c[0x0][0x5d0] ;  /* 0x0001740000087ab9 */ /* 0x000fe20000000a00 */
[----:B------:R-:W-:Y:S02]  /*9130*/  USHF.L.U32 UR41, UR41, 0x8, URZ ;  /* 0x0000000829297899 */ /* 0x000fe4000800063f */
[----:B------:R-:W-:Y:S02]  /*9140*/  UIMAD UR4, UR10, UR8, URZ ;  /* 0x000000080a0472a4 */ /* 0x000fe4000f8e023f */
[----:B------:R-:W-:-:S02]  /*9150*/  UIADD3 UR39, UR44, UR39, URZ ;  /* 0x000000272c277290 */ /* 0x000fc4000fffe03f */
[----:B------:R-:W-:Y:S02]  /*9160*/  UIMAD UR4, UR43, UR9, UR4 ;  /* 0x000000092b0472a4 */ /* 0x000fe4000f8e0204 */
[----:B------:R-:W-:Y:S02]  /*9170*/  UISETP.GT.U32.AND UP1, UPT, UR39, 0x2, UPT ;  /* 0x000000022700788c */ /* 0x000fe4000bf24070 */
[----:B------:R-:W-:Y:S02]  /*9180*/  UISETP.GE.U32.AND UP2, UPT, UR44, 0x3, UPT ;  /* 0x000000032c00788c */ /* 0x000fe4000bf46070 */
[----:B------:R-:W-:Y:S01]  /*9190*/  UISETP.LT.U32.AND UP1, UPT, UR44, 0x3, UP1 ;  /* 0x000000032c00788c */ /* 0x000fe20008f21070 */
[--C-:B-1----:R-:W-:Y:S01]  /*91a0*/  SHF.R.U32.HI R4, RZ, 0x7, R8.reuse ;  /* 0x00000007ff047819 */ /* 0x102fe20000011608 */
[----:B------:R-:W-:Y:S01]  /*91b0*/  IMAD.SHL.U32 R18, R8, 0x2, RZ ;  /* 0x0000000208127824 */ /* 0x000fe200078e00ff */
[----:B------:R-:W-:Y:S02]  /*91c0*/  SHF.R.U32.HI R5, RZ, 0x2, R8 ;  /* 0x00000002ff057819 */ /* 0x000fe40000011608 */
[----:B------:R-:W-:-:S02]  /*91d0*/  LOP3.LUT R4, R4, 0x1, RZ, 0xc0, !PT ;  /* 0x0000000104047812 */ /* 0x000fc400078ec0ff */
[----:B------:R-:W-:Y:S02]  /*91e0*/  LOP3.LUT R6, R8, 0x60, RZ, 0xc0, !PT ;  /* 0x0000006008067812 */ /* 0x000fe400078ec0ff */
[----:B------:R-:W-:Y:S02]  /*91f0*/  LOP3.LUT R5, R5, 0x7, RZ, 0xc0, !PT ;  /* 0x0000000705057812 */ /* 0x000fe400078ec0ff */
[----:B------:R-:W-:Y:S02]  /*9200*/  SHF.L.U32 R3, R4, 0x6, RZ ;  /* 0x0000000604037819 */ /* 0x000fe400000006ff */
[----:B------:R-:W-:Y:S02]  /*9210*/  LOP3.LUT R18, R18, 0x6, RZ, 0xc0, !PT ;  /* 0x0000000612127812 */ /* 0x000fe400078ec0ff */
[----:B------:R-:W-:Y:S02]  /*9220*/  SHF.R.U32.HI R6, RZ, 0x1, R6 ;  /* 0x00000001ff067819 */ /* 0x000fe40000011606 */
[----:B------:R-:W-:-:S02]  /*9230*/  LOP3.LUT R3, R3, 0x40, R5, 0xe2, !PT ;  /* 0x0000004003037812 */ /* 0x000fc400078ee205 */
[----:B------:R-:W-:Y:S01]  /*9240*/  PRMT R18, R18, R19, UR42 ;  /* 0x0000002a12127e16 */ /* 0x000fe20008000013 */
[----:B------:R-:W-:Y:S01]  /*9250*/  USHF.L.U32 UR42, UR42, 0x8, URZ ;  /* 0x000000082a2a7899 */ /* 0x000fe2000800063f */
[----:B0-----:R-:W-:Y:S02]  /*9260*/  IADD3 R0, RZ, -R6, -R5 ;  /* 0x80000006ff007210 */ /* 0x001fe40007ffe805 */
[----:B------:R-:W-:Y:S02]  /*9270*/  LOP3.LUT R3, R3, UR6, R6, 0xfe, !PT ;  /* 0x0000000603037c12 */ /* 0x000fe4000f8efe06 */
[----:B------:R-:W-:Y:S01]  /*9280*/  SHF.R.S32.HI R19, RZ, 0x1f, R18 ;  /* 0x0000001fff137819 */ /* 0x000fe20000011412 */
[----:B------:R-:W-:Y:S01]  /*9290*/  IMAD R0, R4, -0x40, R0 ;  /* 0xffffffc004007824 */ /* 0x000fe200078e0200 */
[----:B------:R-:W-:Y:S01]  /*92a0*/  MOV R6, UR8 ;  /* 0x0000000800067c02 */ /* 0x000fe20008000f00 */
[----:B------:R-:W-:Y:S01]  /*92b0*/  ULDC UR8, c[0x0][0x284] ;  /* 0x0000a10000087ab9 */ /* 0x000fe20000000800 */
[----:B------:R-:W-:Y:S01]  /*92c0*/  MOV R5, 0xfffffffe ;  /* 0xfffffffe00057802 */ /* 0x000fe20000000f00 */
[----:B------:R-:W-:-:S02]  /*92d0*/  IMAD.U32 R153, RZ, RZ, UR8 ;  /* 0x00000008ff997e24 */ /* 0x000fc4000f8e00ff */
[----:B------:R-:W-:-:S03]  /*92e0*/  IMAD.WIDE.U32 R6, R6, UR43, R18 ;  /* 0x0000002b06067c25 */ /* 0x000fc6000f8e0012 */
[----:B------:R-:W-:Y:S01]  /*92f0*/  IADD3 R153, R153, -UR41, R0 ;  /* 0x8000002999997c10 */ /* 0x000fe2000fffe000 */
[----:B------:R-:W-:Y:S01]  /*9300*/  VIADD R7, R7, UR4 ;  /* 0x0000000407077c36 */ /* 0x000fe20008000000 */
[----:B------:R-:W-:Y:S01]  /*9310*/  ULDC UR4, c[0x0][0x288] ;  /* 0x0000a20000047ab9 */ /* 0x000fe20000000800 */
[----:B------:R-:W-:Y:S01]  /*9320*/  LOP3.LUT R0, R8, 0x3, RZ, 0xc0, !PT ;  /* 0x0000000308007812 */ /* 0x000fe200078ec0ff */
[----:B------:R-:W-:-:S04]  /*9330*/  UISETP.GE.AND UP0, UPT, UR42, UR4, UPT ;  /* 0x000000042a00728c */ /* 0x000fc8000bf06270 */
[----:B------:R-:W-:Y:S01]  /*9340*/  UISETP.GE.OR UP0, UPT, UR41, UR8, UP0 ;  /* 0x000000082900728c */ /* 0x000fe20008706670 */
[----:B------:R-:W-:Y:S01]  /*9350*/  IMAD R0, R0, R5, UR4 ;  /* 0x0000000400007e24 */ /* 0x000fe2000f8e0205 */
[----:B------:R-:W-:Y:S02]  /*9360*/  UIMAD.WIDE.U32 UR4, UR39, -0x55555555, URZ ;  /* 0xaaaaaaab270478a5 */ /* 0x000fe4000f8e003f */
[----:B------:R-:W-:Y:S01]  /*9370*/  USEL UR8, URZ, 0x1, !UP1 ;  /* 0x000000013f087887 */ /* 0x000fe2000c800000 */
[----:B------:R-:W-:Y:S01]  /*9380*/  VIADD R0, R0, -UR42 ;  /* 0x8000002a00007c36 */ /* 0x000fe20008000000 */
[----:B------:R-:W-:Y:S01]  /*9390*/  PLOP3.LUT P0, PT, PT, PT, UP0, 0x80, 0x0 ;  /* 0x000000000000781c */ /* 0x000fe20003f0f008 */
[----:B------:R-:W-:Y:S02]  /*93a0*/  USHF.R.U32.HI UR4, URZ, 0x1, UR5 ;  /* 0x000000013f047899 */ /* 0x000fe40008011605 */
[----:B------:R-:W-:Y:S02]  /*93b0*/  ULOP3.LUT UR38, UR38, UR8, URZ, 0x3c, !UPT ;  /* 0x0000000826267292 */ /* 0x000fe4000f8e3c3f */
[----:B------:R-:W-:-:S02]  /*93c0*/  UIMAD UR39, UR4, -0x3, UR39 ;  /* 0xfffffffd042778a4 */ /* 0x000fc4000f8e0227 */
[----:B------:R-:W-:Y:S01]  /*93d0*/  @UP2 ULOP3.LUT UR38, UR38, 0x1, UR4, 0x78, !UPT ;  /* 0x0000000126262892 */ /* 0x000fe2000f8e7804 */
[----:B------:R-:W-:-:S05]  /*93e0*/  UMOV UR41, 0xffffffff ;  /* 0xffffffff00297882 */ /* 0x000fca0000000000 */
[----:B------:R-:W-:Y:S06]  /*93f0*/  @P0 BRA `(.L_x_34) ;  /* 0x0000010400d80947 */ /* 0x000fec0003800000 */
[----:B------:R-:W-:Y:S01]  /*9400*/  FSETP.NEU.AND P0, PT, R16, RZ, PT ;  /* 0x000000ff1000720b */ /* 0x000fe20003f0d000 */
[----:B------:R-:W-:Y:S01]  /*9410*/  ULDC.64 UR8, c[0x0][0x5c8] ;  /* 0x0001720000087ab9 */ /* 0x000fe20000000a00 */
[----:B------:R-:W-:Y:S01]  /*9420*/  ISETP.GT.AND P3, PT, R153, RZ, PT ;  /* 0x000000ff9900720c */ /* 0x000fe20003f64270 */
[----:B------:R-:W-:Y:S01]  /*9430*/  UIMAD UR4, UR7, UR8, URZ ;  /* 0x00000008070472a4 */ /* 0x000fe2000f8e023f */
[----:B------:R-:W-:Y:S01]  /*9440*/  IMAD.U32 R10, RZ, RZ, UR9 ;  /* 0x00000009ff0a7e24 */ /* 0x000fe2000f8e00ff */
[----:B------:R-:W-:Y:S01]  /*9450*/  BSSY B0, `(.L_x_34) ;  /* 0x0001070000007945 */ /* 0x000fe20003800000 */
[----:B------:R-:W-:Y:S01]  /*9460*/  IMAD.WIDE.U32 R6, R3, UR8, R6 ;  /* 0x0000000803067c25 */ /* 0x000fe2000f8e0006 */
[----:B------:R-:W-:-:S03]  /*9470*/  ISETP.GT.AND P1, PT, R0, RZ, P3 ;  /* 0x000000ff0000720c */ /* 0x000fc60001f24270 */
[----:B------:R-:W-:-:S05]  /*9480*/  IMAD R10, R3, R10, UR4 ;  /* 0x00000004030a7e24 */ /* 0x000fca000f8e020a */
[----:B------:R-:W-:Y:S01]  /*9490*/  IADD3 R10, R7, R10, RZ ;  /* 0x0000000a070a7210 */ /* 0x000fe20007ffe0ff */
[----:B------:R-:W-:Y:S06]  /*94a0*/  @!P0 BRA `(.L_x_35) ;  /* 0x000000b800108947 */ /* 0x000fec0003800000 */
[----:B------:R-:W0:Y:S01]  /*94b0*/  LDC.64 R22, c[0x0][0x5b8] ;  /* 0x00016e00ff167b82 */ /* 0x000e220000000a00 */
[----:B------:R-:W2:Y:S01]  /*94c0*/  LDL.LU R11, [R1] ;  /* 0x00000000010b7983 */ /* 0x000ea20000300800 */
[----:B------:R-:W-:-:S06]  /*94d0*/  ULDC.64 UR4, c[0x0][0x5c0] ;  /* 0x0001700000047ab9 */ /* 0x000fcc0000000a00 */
[----:B------:R-:W1:Y:S08]  /*94e0*/  LDC.64 R14, c[0x0][0x5b0] ;  /* 0x00016c00ff0e7b82 */ /* 0x000e700000000a00 */
[----:B------:R-:W3:Y:S01]  /*94f0*/  LDC.64 R12, c[0x0][0x5a8] ;  /* 0x00016a00ff0c7b82 */ /* 0x000ee20000000a00 */
[C---:B0-----:R-:W-:Y:S02]  /*9500*/  IMAD R159, R22.reuse, UR10, RZ ;  /* 0x0000000a169f7c24 */ /* 0x041fe4000f8e02ff */
[----:B------:R-:W-:-:S04]  /*9510*/  IMAD.WIDE.U32 R154, R22, UR43, R18 ;  /* 0x0000002b169a7c25 */ /* 0x000fc8000f8e0012 */
[----:B------:R-:W-:Y:S02]  /*9520*/  IMAD R159, R23, UR43, R159 ;  /* 0x0000002b179f7c24 */ /* 0x000fe4000f8e029f */
[----:B-1----:R-:W-:Y:S02]  /*9530*/  IMAD R158, R14, UR7, RZ ;  /* 0x000000070e9e7c24 */ /* 0x002fe4000f8e02ff */
[----:B------:R-:W-:Y:S02]  /*9540*/  IMAD.IADD R21, R155, 0x1, R159 ;  /* 0x000000019b157824 */ /* 0x000fe400078e029f */
[----:B------:R-:W-:Y:S02]  /*9550*/  IMAD.MOV.U32 R20, RZ, RZ, R154 ;  /* 0x000000ffff147224 */ /* 0x000fe400078e009a */
[C---:B------:R-:W-:Y:S02]  /*9560*/  IMAD R158, R3.reuse, R15, R158 ;  /* 0x0000000f039e7224 */ /* 0x040fe400078e029e */
[----:B------:R-:W-:-:S05]  /*9570*/  IMAD.WIDE.U32 R4, R3, R14, R20 ;  /* 0x0000000e03047225 */ /* 0x000fca00078e0014 */
[----:B------:R-:W-:Y:S02]  /*9580*/  IADD3 R5, R5, R158, RZ ;  /* 0x0000009e05057210 */ /* 0x000fe40007ffe0ff */
[----:B---3--:R-:W-:-:S04]  /*9590*/  LEA R8, P0, R4, R12, 0x1 ;  /* 0x0000000c04087211 */ /* 0x008fc800078008ff */
[----:B------:R-:W-:-:S05]  /*95a0*/  LEA.HI.X R9, R4, R13, R5, 0x1, P0 ;  /* 0x0000000d04097211 */ /* 0x000fca00000f0c05 */
[----:B------:R-:W3:Y:S01]  /*95b0*/  @P1 LDG.E.LTC128B.U16 R23, desc[UR36][R8.64] ;  /* 0x0000002408171981 */ /* 0x000ee2000c1e1520 */
[----:B------:R-:W-:Y:S01]  /*95c0*/  BSSY B1, `(.L_x_36) ;  /* 0x0000011000017945 */ /* 0x000fe20003800000 */
[----:B---3--:R-:W-:-:S05]  /*95d0*/  HADD2.F32 R4, -RZ, R23.H0_H0 ;  /* 0x20000017ff047230 */ /* 0x008fca0000004100 */
[----:B------:R-:W-:-:S04]  /*95e0*/  FMUL R4, R4, R16 ;  /* 0x0000001004047220 */ /* 0x000fc80000400000 */
[----:B--2---:R-:W-:Y:S01]  /*95f0*/  FFMA R7, R11, R2, R4 ;  /* 0x000000020b077223 */ /* 0x004fe20000000004 */
[----:B------:R-:W-:-:S04]  /*9600*/  LEA R4, P0, R6, UR4, 0x1 ;  /* 0x0000000406047c11 */ /* 0x000fc8000f8008ff */
[----:B------:R-:W-:Y:S02]  /*9610*/  LEA.HI.X R5, R6, UR5, R10, 0x1, P0 ;  /* 0x0000000506057c11 */ /* 0x000fe400080f0c0a */
[----:B------:R-:W-:-:S05]  /*9620*/  F2FP.F16.F32.PACK_AB R6, RZ, R7 ;  /* 0x00000007ff06723e */ /* 0x000fca00000000ff */
[----:B------:R0:W-:Y:S02]  /*9630*/  @P1 STG.E.U16 desc[UR36][R4.64], R6 ;  /* 0x0000000604001986 */ /* 0x0001e4000c101524 */
[----:B0-----:R-:W-:-:S04]  /*9640*/  IMAD.WIDE.U32 R6, R3, R14, R18 ;  /* 0x0000000e03067225 */ /* 0x001fc800078e0012 */
[----:B------:R-:W-:Y:S02]  /*9650*/  IMAD.IADD R7, R158, 0x1, R7 ;  /* 0x000000019e077824 */ /* 0x000fe400078e0207 */
[----:B------:R-:W-:-:S04]  /*9660*/  IMAD.WIDE.U32 R6, R22, UR43, R6 ;  /* 0x0000002b16067c25 */ /* 0x000fc8000f8e0006 */
[----:B------:R-:W-:Y:S01]  /*9670*/  IMAD.IADD R7, R159, 0x1, R7 ;  /* 0x000000019f077824 */ /* 0x000fe200078e0207 */
[----:B------:R-:W-:-:S04]  /*9680*/  LEA R10, P0, R6, R12, 0x1 ;  /* 0x0000000c060a7211 */ /* 0x000fc800078008ff */
[----:B------:R-:W-:Y:S02]  /*9690*/  LEA.HI.X R11, R6, R13, R7, 0x1, P0 ;  /* 0x0000000d060b7211 */ /* 0x000fe400000f0c07 */
[----:B------:R-:W-:-:S13]  /*96a0*/  ISETP.GT.AND P0, PT, R0, 0x1, P3 ;  /* 0x000000010000780c */ /* 0x000fda0001f04270 */
[----:B------:R-:W-:Y:S05]  /*96b0*/  @!P0 BRA `(.L_x_37) ;  /* 0x0000000000048947 */ /* 0x000fea0003800000 */
[----:B------:R0:W5:Y:S02]  /*96c0*/  LDG.E.LTC128B.U16 R23, desc[UR36][R10.64+0x2] ;  /* 0x000002240a177981 */ /* 0x000164000c1e1520 */
.L_x_37:
[----:B------:R-:W-:Y:S05]  /*96d0*/  BSYNC B1 ;  /* 0x0000000000017941 */ /* 0x000fea0003800000 */
.L_x_36:
[----:B------:R-:W2:Y:S01]  /*96e0*/  LDL.LU R7, [R1+0x4] ;  /* 0x0000040001077983 */ /* 0x000ea20000300800 */
[----:B-----5:R-:W-:Y:S01]  /*96f0*/  HADD2.F32 R6, -RZ, R23.H0_H0 ;  /* 0x20000017ff067230 */ /* 0x020fe20000004100 */
[C---:B------:R-:W-:Y:S02]  /*9700*/  SHF.L.U64.HI R157, R14.reuse, 0x3, R15 ;  /* 0x000000030e9d7819 */ /* 0x040fe4000001020f */
[----:B------:R-:W-:Y:S01]  /*9710*/  SHF.L.U32 R156, R14, 0x3, RZ ;  /* 0x000000030e9c7819 */ /* 0x000fe200000006ff */
[----:B------:R-:W3:Y:S01]  /*9720*/  LDL.LU R160, [R1+0x8] ;  /* 0x0000080001a07983 */ /* 0x000ee20000300800 */
[----:B------:R-:W-:-:S04]  /*9730*/  FMUL R6, R6, R16 ;  /* 0x0000001006067220 */ /* 0x000fc80000400000 */
[----:B--2---:R-:W-:-:S05]  /*9740*/  FFMA R6, R7, R2, R6 ;  /* 0x0000000207067223 */ /* 0x004fca0000000006 */
[----:B------:R-:W-:-:S05]  /*9750*/  F2FP.F16.F32.PACK_AB R6, RZ, R6 ;  /* 0x00000006ff06723e */ /* 0x000fca00000000ff */
[----:B------:R1:W-:Y:S01]  /*9760*/  @P0 STG.E.U16 desc[UR36][R4.64+0x2], R6 ;  /* 0x0000020604000986 */ /* 0x0003e2000c101524 */
[----:B------:R-:W-:-:S04]  /*9770*/  ISETP.GT.AND P0, PT, R153, 0x8, PT ;  /* 0x000000089900780c */ /* 0x000fc80003f04270 */
[----:B------:R-:W-:Y:S01]  /*9780*/  ISETP.GT.AND P1, PT, R0, RZ, P0 ;  /* 0x000000ff0000720c */ /* 0x000fe20000724270 */
[----:B-1----:R-:W-:-:S04]  /*9790*/  IMAD.WIDE.U32 R6, R3, R14, R156 ;  /* 0x0000000e03067225 */ /* 0x002fc800078e009c */
[----:B------:R-:W-:Y:S01]  /*97a0*/  IMAD.IADD R158, R158, 0x1, R7 ;  /* 0x000000019e9e7824 */ /* 0x000fe200078e0207 */
[----:B------:R-:W-:-:S05]  /*97b0*/  IADD3 R7, P2, R154, R6, RZ ;  /* 0x000000069a077210 */ /* 0x000fca0007f5e0ff */
[----:B------:R-:W-:Y:S01]  /*97c0*/  IMAD.X R9, R158, 0x1, R21, P2 ;  /* 0x000000019e097824 */ /* 0x000fe200010e0615 */
[----:B------:R-:W-:-:S04]  /*97d0*/  LEA R8, P2, R7, R12, 0x1 ;  /* 0x0000000c07087211 */ /* 0x000fc800078408ff */
[----:B------:R-:W-:-:S05]  /*97e0*/  LEA.HI.X R9, R7, R13, R9, 0x1, P2 ;  /* 0x0000000d07097211 */ /* 0x000fca00010f0c09 */
[----:B------:R1:W2:Y:S01]  /*97f0*/  @P1 LDG.E.LTC128B.U16 R23, desc[UR36][R8.64] ;  /* 0x0000002408171981 */ /* 0x0002a2000c1e1520 */
[----:B------:R-:W-:Y:S01]  /*9800*/  IADD3 R6, P2, R18, R6, RZ ;  /* 0x0000000612067210 */ /* 0x000fe20007f5e0ff */
[----:B------:R-:W-:Y:S01]  /*9810*/  BSSY B1, `(.L_x_38) ;  /* 0x0000016000017945 */ /* 0x000fe20003800000 */
[----:B------:R-:W-:Y:S02]  /*9820*/  ISETP.GT.AND P4, PT, R0, 0x1, P0 ;  /* 0x000000010000780c */ /* 0x000fe40000784270 */
[----:B------:R-:W-:Y:S01]  /*9830*/  IADD3.X R7, R19, R158, RZ, P2, !PT ;  /* 0x0000009e13077210 */ /* 0x000fe200017fe4ff */
[----:B------:R-:W-:Y:S02]  /*9840*/  IMAD.U32 R158, RZ, RZ, UR9 ;  /* 0x00000009ff9e7e24 */ /* 0x000fe4000f8e00ff */
[----:B------:R-:W-:-:S04]  /*9850*/  IMAD.WIDE.U32 R6, R22, UR43, R6 ;  /* 0x0000002b16067c25 */ /* 0x000fc8000f8e0006 */
[----:B------:R-:W-:Y:S01]  /*9860*/  IMAD.IADD R7, R159, 0x1, R7 ;  /* 0x000000019f077824 */ /* 0x000fe200078e0207 */
[----:B-1----:R-:W-:-:S04]  /*9870*/  LEA R8, P2, R6, R12, 0x1 ;  /* 0x0000000c06087211 */ /* 0x002fc800078408ff */
[----:B------:R-:W-:Y:S01]  /*9880*/  LEA.HI.X R9, R6, R13, R7, 0x1, P2 ;  /* 0x0000000d06097211 */ /* 0x000fe200010f0c07 */
[----:B--2---:R-:W-:-:S05]  /*9890*/  HADD2.F32 R6, -RZ, R23.H0_H0 ;  /* 0x20000017ff067230 */ /* 0x004fca0000004100 */
[----:B------:R-:W-:-:S04]  /*98a0*/  FMUL R6, R6, R16 ;  /* 0x0000001006067220 */ /* 0x000fc80000400000 */
[----:B---3--:R-:W-:Y:S01]  /*98b0*/  FFMA R7, R160, R2, R6 ;  /* 0x00000002a0077223 */ /* 0x008fe20000000006 */
[----:B------:R-:W-:Y:S01]  /*98c0*/  IMAD.U32 R160, RZ, RZ, UR8 ;  /* 0x00000008ffa07e24 */ /* 0x000fe2000f8e00ff */
[----:B------:R-:W-:-:S03]  /*98d0*/  MOV R6, UR8 ;  /* 0x0000000800067c02 */ /* 0x000fc60008000f00 */
[----:B------:R-:W-:Y:S01]  /*98e0*/  IMAD.SHL.U32 R160, R160, 0x10, RZ ;  /* 0x00000010a0a07824 */ /* 0x000fe200078e00ff */
[----:B------:R-:W-:Y:S02]  /*98f0*/  SHF.L.U64.HI R158, R6, 0x4, R158 ;  /* 0x00000004069e7819 */ /* 0x000fe4000001029e */
[----:B------:R-:W-:Y:S02]  /*9900*/  F2FP.F16.F32.PACK_AB R7, RZ, R7 ;  /* 0x00000007ff07723e */ /* 0x000fe400000000ff */
[----:B------:R-:W-:Y:S02]  /*9910*/  IADD3 R6, P2, R160, R4, RZ ;  /* 0x00000004a0067210 */ /* 0x000fe40007f5e0ff */
[----:B------:R-:W-:Y:S02]  /*9920*/  PRMT R161, R7, 0x7610, R161 ;  /* 0x0000761007a17816 */ /* 0x000fe400000000a1 */
[----:B------:R-:W-:-:S05]  /*9930*/  IADD3.X R7, R158, R5, RZ, P2, !PT ;  /* 0x000000059e077210 */ /* 0x000fca00017fe4ff */
[----:B------:R1:W-:Y:S01]  /*9940*/  @P1 STG.E.U16 desc[UR36][R6.64], R161 ;  /* 0x000000a106001986 */ /* 0x0003e2000c101524 */
[----:B------:R-:W-:Y:S05]  /*9950*/  @!P4 BRA `(.L_x_39) ;  /* 0x000000000004c947 */ /* 0x000fea0003800000 */
[----:B------:R2:W5:Y:S02]  /*9960*/  LDG.E.LTC128B.U16 R23, desc[UR36][R8.64+0x2] ;  /* 0x0000022408177981 */ /* 0x000564000c1e1520 */
.L_x_39:
[----:B------:R-:W-:Y:S05]  /*9970*/  BSYNC B1 ;  /* 0x0000000000017941 */ /* 0x000fea0003800000 */
.L_x_38:
[----:B------:R-:W3:Y:S01]  /*9980*/  LDL.LU R162, [R1+0xc] ;  /* 0x00000c0001a27983 */ /* 0x000ee20000300800 */
[----:B-1---5:R-:W-:Y:S01]  /*9990*/  HADD2.F32 R161, -RZ, R23.H0_H0 ;  /* 0x20000017ffa17230 */ /* 0x022fe20000004100 */
[----:B------:R-:W-:Y:S01]  /*99a0*/  ISETP.GT.AND P1, PT, R0, 0x8, P3 ;  /* 0x000000080000780c */ /* 0x000fe20001f24270 */
[----:B------:R-:W-:Y:S03]  /*99b0*/  BSSY B1, `(.L_x_40) ;  /* 0x0000007000017945 */ /* 0x000fe60003800000 */
[----:B------:R-:W-:-:S04]  /*99c0*/  FMUL R161, R161, R16 ;  /* 0x00000010a1a17220 */ /* 0x000fc80000400000 */
[----:B---3--:R-:W-:-:S05]  /*99d0*/  FFMA R161, R162, R2, R161 ;  /* 0x00000002a2a17223 */ /* 0x008fca00000000a1 */
[----:B------:R-:W-:-:S05]  /*99e0*/  F2FP.F16.F32.PACK_AB R161, RZ, R161 ;  /* 0x000000a1ffa1723e */ /* 0x000fca00000000ff */
[----:B------:R1:W-:Y:S01]  /*99f0*/  @P4 STG.E.U16 desc[UR36][R6.64+0x2], R161 ;  /* 0x000002a106004986 */ /* 0x0003e2000c101524 */
[----:B------:R-:W-:Y:S05]  /*9a00*/  @!P1 BRA `(.L_x_41) ;  /* 0x0000000000049947 */ /* 0x000fea0003800000 */
[----:B------:R3:W5:Y:S02]  /*9a10*/  LDG.E.LTC128B.U16 R23, desc[UR36][R10.64+0x10] ;  /* 0x000010240a177981 */ /* 0x000764000c1e1520 */
.L_x_41:
[----:B------:R-:W-:Y:S05]  /*9a20*/  BSYNC B1 ;  /* 0x0000000000017941 */ /* 0x000fea0003800000 */
.L_x_40:
[----:B------:R-:W4:Y:S01]  /*9a30*/  LDL.LU R162, [R1+0x10] ;  /* 0x0000100001a27983 */ /* 0x000f220000300800 */
[----:B-1---5:R-:W-:Y:S01]  /*9a40*/  HADD2.F32 R161, -RZ, R23.H0_H0 ;  /* 0x20000017ffa17230 */ /* 0x022fe20000004100 */
[----:B------:R-:W-:Y:S01]  /*9a50*/  ISETP.GT.AND P2, PT, R0, 0x9, P3 ;  /* 0x000000090000780c */ /* 0x000fe20001f44270 */
[----:B------:R-:W-:Y:S03]  /*9a60*/  BSSY B1, `(.L_x_42) ;  /* 0x0000007000017945 */ /* 0x000fe60003800000 */
[----:B------:R-:W-:-:S04]  /*9a70*/  FMUL R161, R161, R16 ;  /* 0x00000010a1a17220 */ /* 0x000fc80000400000 */
[----:B----4-:R-:W-:-:S05]  /*9a80*/  FFMA R161, R162, R2, R161 ;  /* 0x00000002a2a17223 */ /* 0x010fca00000000a1 */
[----:B------:R-:W-:-:S05]  /*9a90*/  F2FP.F16.F32.PACK_AB R161, RZ, R161 ;  /* 0x000000a1ffa1723e */ /* 0x000fca00000000ff */
[----:B------:R1:W-:Y:S01]  /*9aa0*/  @P1 STG.E.U16 desc[UR36][R4.64+0x10], R161 ;  /* 0x000010a104001986 */ /* 0x0003e2000c101524 */
[----:B------:R-:W-:Y:S05]  /*9ab0*/  @!P2 BRA `(.L_x_43) ;  /* 0x000000000004a947 */ /* 0x000fea0003800000 */
[----:B------:R4:W5:Y:S02]  /*9ac0*/  LDG.E.LTC128B.U16 R23, desc[UR36][R10.64+0x12] ;  /* 0x000012240a177981 */ /* 0x000964000c1e1520 */
.L_x_43:
[----:B------:R-:W-:Y:S05]  /*9ad0*/  BSYNC B1 ;  /* 0x0000000000017941 */ /* 0x000fea0003800000 */
.L_x_42:
[----:B------:R-:W2:Y:S01]  /*9ae0*/  LDL.LU R162, [R1+0x14] ;  /* 0x0000140001a27983 */ /* 0x000ea20000300800 */
[----:B-1---5:R-:W-:Y:S01]  /*9af0*/  HADD2.F32 R161, -RZ, R23.H0_H0 ;  /* 0x20000017ffa17230 */ /* 0x022fe20000004100 */
[----:B------:R-:W-:Y:S01]  /*9b00*/  ISETP.GT.AND P1, PT, R0, 0x8, P0 ;  /* 0x000000080000780c */ /* 0x000fe20000724270 */
[----:B------:R-:W-:Y:S03]  /*9b10*/  BSSY B1, `(.L_x_44) ;  /* 0x0000007000017945 */ /* 0x000fe60003800000 */
[----:B------:R-:W-:-:S04]  /*9b20*/  FMUL R161, R161, R16 ;  /* 0x00000010a1a17220 */ /* 0x000fc80000400000 */
[----:B--2---:R-:W-:-:S05]  /*9b30*/  FFMA R161, R162, R2, R161 ;  /* 0x00000002a2a17223 */ /* 0x004fca00000000a1 */
[----:B------:R-:W-:-:S05]  /*9b40*/  F2FP.F16.F32.PACK_AB R161, RZ, R161 ;  /* 0x000000a1ffa1723e */ /* 0x000fca00000000ff */
[----:B------:R1:W-:Y:S01]  /*9b50*/  @P2 STG.E.U16 desc[UR36][R4.64+0x12], R161 ;  /* 0x000012a104002986 */ /* 0x0003e2000c101524 */
[----:B------:R-:W-:Y:S05]  /*9b60*/  @!P1 BRA `(.L_x_45) ;  /* 0x0000000000049947 */ /* 0x000fea0003800000 */
[----:B------:R2:W5:Y:S02]  /*9b70*/  LDG.E.LTC128B.U16 R23, desc[UR36][R8.64+0x10] ;  /* 0x0000102408177981 */ /* 0x000564000c1e1520 */
.L_x_45:
[----:B------:R-:W-:Y:S05]  /*9b80*/  BSYNC B1 ;  /* 0x0000000000017941 */ /* 0x000fea0003800000 */
.L_x_44:
        /* <DEDUP_REMOVED lines=10> */
.L_x_47:
[----:B------:R-:W-:Y:S05]  /*9c30*/  BSYNC B1 ;  /* 0x0000000000017941 */ /* 0x000fea0003800000 */
.L_x_46:
        /* <DEDUP_REMOVED lines=10> */
.L_x_49:
[----:B------:R-:W-:Y:S05]  /*9ce0*/  BSYNC B1 ;  /* 0x0000000000017941 */ /* 0x000fea0003800000 */
.L_x_48:
        /* <DEDUP_REMOVED lines=10> */
.L_x_51:
[----:B------:R-:W-:Y:S05]  /*9d90*/  BSYNC B1 ;  /* 0x0000000000017941 */ /* 0x000fea0003800000 */
.L_x_50:
        /* <DEDUP_REMOVED lines=10> */
.L_x_53:
[----:B------:R-:W-:Y:S05]  /*9e40*/  BSYNC B1 ;  /* 0x0000000000017941 */ /* 0x000fea0003800000 */
.L_x_52:
        /* <DEDUP_REMOVED lines=10> */
.L_x_55:
[----:B------:R-:W-:Y:S05]  /*9ef0*/  BSYNC B1 ;  /* 0x0000000000017941 */ /* 0x000fea0003800000 */
.L_x_54:
        /* <DEDUP_REMOVED lines=10> */
.L_x_57:
[----:B------:R-:W-:Y:S05]  /*9fa0*/  BSYNC B1 ;  /* 0x0000000000017941 */ /* 0x000fea0003800000 */
.L_x_56:
        /* <DEDUP_REMOVED lines=10> */
.L_x_59:
[----:B------:R-:W-:Y:S05]  /*a050*/  BSYNC B1 ;  /* 0x0000000000017941 */ /* 0x000fea0003800000 */
.L_x_58:
        /* <DEDUP_REMOVED lines=10> */
.L_x_61:
[----:B------:R-:W-:Y:S05]  /*a100*/  BSYNC B1 ;  /* 0x0000000000017941 */ /* 0x000fea0003800000 */
.L_x_60:
        /* <DEDUP_REMOVED lines=10> */
.L_x_63:
[----:B------:R-:W-:Y:S05]  /*a1b0*/  BSYNC B1 ;  /* 0x0000000000017941 */ /* 0x000fea0003800000 */
.L_x_62:
        /* <DEDUP_REMOVED lines=10> */
.L_x_65:
[----:B------:R-:W-:Y:S05]  /*a260*/  BSYNC B1 ;  /* 0x0000000000017941 */ /* 0x000fea0003800000 */
.L_x_64:
        /* <DEDUP_REMOVED lines=10> */
.L_x_67:
[----:B------:R-:W-:Y:S05]  /*a310*/  BSYNC B1 ;  /* 0x0000000000017941 */ /* 0x000fea0003800000 */
.L_x_66:
        /* <DEDUP_REMOVED lines=10> */
.L_x_69:
[----:B------:R-:W-:Y:S05]  /*a3c0*/  BSYNC B1 ;  /* 0x0000000000017941 */ /* 0x000fea0003800000 */
.L_x_68:
        /* <DEDUP_REMOVED lines=10> */
.L_x_71:
[----:B------:R-:W-:Y:S05]  /*a470*/  BSYNC B1 ;  /* 0x0000000000017941 */ /* 0x000fea0003800000 */
.L_x_70:
        /* <DEDUP_REMOVED lines=10> */
.L_x_73:
[----:B------:R-:W-:Y:S05]  /*a520*/  BSYNC B1 ;  /* 0x0000000000017941 */ /* 0x000fea0003800000 */
.L_x_72:
        /* <DEDUP_REMOVED lines=10> */
.L_x_75:
[----:B------:R-:W-:Y:S05]  /*a5d0*/  BSYNC B1 ;  /* 0x0000000000017941 */ /* 0x000fea0003800000 */
.L_x_74:
        /* <DEDUP_REMOVED lines=10> */
.L_x_77:
[----:B------:R-:W-:Y:S05]  /*a680*/  BSYNC B1 ;  /* 0x0000000000017941 */ /* 0x000fea0003800000 */
.L_x_76:
        /* <DEDUP_REMOVED lines=10> */
.L_x_79:
[----:B------:R-:W-:Y:S05]  /*a730*/  BSYNC B1 ;  /* 0x0000000000017941 */ /* 0x000fea0003800000 */
.L_x_78:
        /* <DEDUP_REMOVED lines=10> */
.L_x_81:
[----:B------:R-:W-:Y:S05]  /*a7e0*/  BSYNC B1 ;  /* 0x0000000000017941 */ /* 0x000fea0003800000 */
.L_x_80:
        /* <DEDUP_REMOVED lines=10> */
.L_x_83:
[----:B------:R-:W-:Y:S05]  /*a890*/  BSYNC B1 ;  /* 0x0000000000017941 */ /* 0x000fea0003800000 */
.L_x_82:
        /* <DEDUP_REMOVED lines=10> */
.L_x_85:
[----:B------:R-:W-:Y:S05]  /*a940*/  BSYNC B1 ;  /* 0x0000000000017941 */ /* 0x000fea0003800000 */
.L_x_84:
        /* <DEDUP_REMOVED lines=10> */
.L_x_87:
[----:B------:R-:W-:Y:S05]  /*a9f0*/  BSYNC B1 ;  /* 0x0000000000017941 */ /* 0x000fea0003800000 */
.L_x_86:
        /* <DEDUP_REMOVED lines=10> */
.L_x_89:
[----:B------:R-:W-:Y:S05]  /*aaa0*/  BSYNC B1 ;  /* 0x0000000000017941 */ /* 0x000fea0003800000 */
.L_x_88:
        /* <DEDUP_REMOVED lines=10> */
.L_x_91:
[----:B------:R-:W-:Y:S05]  /*ab50*/  BSYNC B1 ;  /* 0x0000000000017941 */ /* 0x000fea0003800000 */
.L_x_90:
        /* <DEDUP_REMOVED lines=10> */
.L_x_93:
[----:B------:R-:W-:Y:S05]  /*ac00*/  BSYNC B1 ;  /* 0x0000000000017941 */ /* 0x000fea0003800000 */
.L_x_92:
        /* <DEDUP_REMOVED lines=10> */
.L_x_95:
[----:B------:R-:W-:Y:S05]  /*acb0*/  BSYNC B1 ;  /* 0x0000000000017941 */ /* 0x000fea0003800000 */
.L_x_94:
        /* <DEDUP_REMOVED lines=10> */
.L_x_97:
[----:B------:R-:W-:Y:S05]  /*ad60*/  BSYNC B1 ;  /* 0x0000000000017941 */ /* 0x000fea0003800000 */
.L_x_96:
        /* <DEDUP_REMOVED lines=10> */
.L_x_99:
[----:B------:R-:W-:Y:S05]  /*ae10*/  BSYNC B1 ;  /* 0x0000000000017941 */ /* 0x000fea0003800000 */
.L_x_98:
        /* <DEDUP_REMOVED lines=10> */
.L_x_101:
[----:B------:R-:W-:Y:S05]  /*aec0*/  BSYNC B1 ;  /* 0x0000000000017941 */ /* 0x000fea0003800000 */
.L_x_100:
        /* <DEDUP_REMOVED lines=10> */
.L_x_103:
[----:B------:R-:W-:Y:S05]  /*af70*/  BSYNC B1 ;  /* 0x0000000000017941 */ /* 0x000fea0003800000 */
.L_x_102:
        /* <DEDUP_REMOVED lines=10> */
.L_x_105:
[----:B------:R-:W-:Y:S05]  /*b020*/  BSYNC B1 ;  /* 0x0000000000017941 */ /* 0x000fea0003800000 */
.L_x_104:
        /* <DEDUP_REMOVED lines=10> */
.L_x_107:
[----:B------:R-:W-:Y:S05]  /*b0d0*/  BSYNC B1 ;  /* 0x0000000000017941 */ /* 0x000fea0003800000 */
.L_x_106:
        /* <DEDUP_REMOVED lines=10> */
.L_x_109:
[----:B------:R-:W-:Y:S05]  /*b180*/  BSYNC B1 ;  /* 0x0000000000017941 */ /* 0x000fea0003800000 */
.L_x_108:
        /* <DEDUP_REMOVED lines=10> */
.L_x_111:
[----:B------:R-:W-:Y:S05]  /*b230*/  BSYNC B1 ;  /* 0x0000000000017941 */ /* 0x000fea0003800000 */
.L_x_110:
        /* <DEDUP_REMOVED lines=10> */
.L_x_113:
[----:B------:R-:W-:Y:S05]  /*b2e0*/  BSYNC B1 ;  /* 0x0000000000017941 */ /* 0x000fea0003800000 */
.L_x_112:
        /* <DEDUP_REMOVED lines=10> */
.L_x_115:
[----:B------:R-:W-:Y:S05]  /*b390*/  BSYNC B1 ;  /* 0x0000000000017941 */ /* 0x000fea0003800000 */
.L_x_114:
        /* <DEDUP_REMOVED lines=10> */
.L_x_117:
[----:B------:R-:W-:Y:S05]  /*b440*/  BSYNC B1 ;  /* 0x0000000000017941 */ /* 0x000fea0003800000 */
.L_x_116:
        /* <DEDUP_REMOVED lines=10> */
.L_x_119:
[----:B------:R-:W-:Y:S05]  /*b4f0*/  BSYNC B1 ;  /* 0x0000000000017941 */ /* 0x000fea0003800000 */
.L_x_118:
        /* <DEDUP_REMOVED lines=10> */
.L_x_121:
[----:B------:R-:W-:Y:S05]  /*b5a0*/  BSYNC B1 ;  /* 0x0000000000017941 */ /* 0x000fea0003800000 */
.L_x_120:
        /* <DEDUP_REMOVED lines=10> */
.L_x_123:
[----:B------:R-:W-:Y:S05]  /*b650*/  BSYNC B1 ;  /* 0x0000000000017941 */ /* 0x000fea0003800000 */
.L_x_122:
        /* <DEDUP_REMOVED lines=10> */
.L_x_125:
[----:B------:R-:W-:Y:S05]  /*b700*/  BSYNC B1 ;  /* 0x0000000000017941 */ /* 0x000fea0003800000 */
.L_x_124:
        /* <DEDUP_REMOVED lines=10> */
.L_x_127:
[----:B------:R-:W-:Y:S05]  /*b7b0*/  BSYNC B1 ;  /* 0x0000000000017941 */ /* 0x000fea0003800000 */
.L_x_126:
        /* <DEDUP_REMOVED lines=10> */
.L_x_129:
[----:B------:R-:W-:Y:S05]  /*b860*/  BSYNC B1 ;  /* 0x0000000000017941 */ /* 0x000fea0003800000 */
.L_x_128:
        /* <DEDUP_REMOVED lines=10> */
.L_x_131:
[----:B------:R-:W-:Y:S05]  /*b910*/  BSYNC B1 ;  /* 0x0000000000017941 */ /* 0x000fea0003800000 */
.L_x_130:
        /* <DEDUP_REMOVED lines=10> */
.L_x_133:
[----:B------:R-:W-:Y:S05]  /*b9c0*/  BSYNC B1 ;  /* 0x0000000000017941 */ /* 0x000fea0003800000 */
.L_x_132:
        /* <DEDUP_REMOVED lines=10> */
.L_x_135:
[----:B------:R-:W-:Y:S05]  /*ba70*/  BSYNC B1 ;  /* 0x0000000000017941 */ /* 0x000fea0003800000 */
.L_x_134:
        /* <DEDUP_REMOVED lines=10> */
.L_x_137:
[----:B------:R-:W-:Y:S05]  /*bb20*/  BSYNC B1 ;  /* 0x0000000000017941 */ /* 0x000fea0003800000 */
.L_x_136:
        /* <DEDUP_REMOVED lines=10> */
.L_x_139:
[----:B------:R-:W-:Y:S05]  /*bbd0*/  BSYNC B1 ;  /* 0x0000000000017941 */ /* 0x000fea0003800000 */
.L_x_138:
        /* <DEDUP_REMOVED lines=10> */
.L_x_141:
[----:B------:R-:W-:Y:S05]  /*bc80*/  BSYNC B1 ;  /* 0x0000000000017941 */ /* 0x000fea0003800000 */
.L_x_140:
        /* <DEDUP_REMOVED lines=10> */
.L_x_143:
[----:B------:R-:W-:Y:S05]  /*bd30*/  BSYNC B1 ;  /* 0x0000000000017941 */ /* 0x000fea0003800000 */
.L_x_142:
        /* <DEDUP_REMOVED lines=10> */
.L_x_145:
[----:B------:R-:W-:Y:S05]  /*bde0*/  BSYNC B1 ;  /* 0x0000000000017941 */ /* 0x000fea0003800000 */
.L_x_144:
        /* <DEDUP_REMOVED lines=10> */
.L_x_147:
[----:B------:R-:W-:Y:S05]  /*be90*/  BSYNC B1 ;  /* 0x0000000000017941 */ /* 0x000fea0003800000 */
.L_x_146:
        /* <DEDUP_REMOVED lines=10> */
.L_x_149:
[----:B------:R-:W-:Y:S05]  /*bf40*/  BSYNC B1 ;  /* 0x0000000000017941 */ /* 0x000fea0003800000 */
.L_x_148:
        /* <DEDUP_REMOVED lines=10> */
.L_x_151:
[----:B------:R-:W-:Y:S05]  /*bff0*/  BSYNC B1 ;  /* 0x0000000000017941 */ /* 0x000fea0003800000 */
.L_x_150:
        /* <DEDUP_REMOVED lines=10> */
.L_x_153:
[----:B------:R-:W-:Y:S05]  /*c0a0*/  BSYNC B1 ;  /* 0x0000000000017941 */ /* 0x000fea0003800000 */
.L_x_152:
        /* <DEDUP_REMOVED lines=10> */
.L_x_155:
[----:B------:R-:W-:Y:S05]  /*c150*/  BSYNC B1 ;  /* 0x0000000000017941 */ /* 0x000fea0003800000 */
.L_x_154:
        /* <DEDUP_REMOVED lines=10> */
.L_x_157:
[----:B------:R-:W-:Y:S05]  /*c200*/  BSYNC B1 ;  /* 0x0000000000017941 */ /* 0x000fea0003800000 */
.L_x_156:
        /* <DEDUP_REMOVED lines=10> */
.L_x_159:
[----:B------:R-:W-:Y:S05]  /*c2b0*/  BSYNC B1 ;  /* 0x0000000000017941 */ /* 0x000fea0003800000 */
.L_x_158:
        /* <DEDUP_REMOVED lines=10> */
.L_x_161:
[----:B------:R-:W-:Y:S05]  /*c360*/  BSYNC B1 ;  /* 0x0000000000017941 */ /* 0x000fea0003800000 */
.L_x_160:
        /* <DEDUP_REMOVED lines=10> */
.L_x_163:
[----:B------:R-:W-:Y:S05]  /*c410*/  BSYNC B1 ;  /* 0x0000000000017941 */ /* 0x000fea0003800000 */
.L_x_162:
        /* <DEDUP_REMOVED lines=10> */
.L_x_165:
[----:B------:R-:W-:Y:S05]  /*c4c0*/  BSYNC B1 ;  /* 0x0000000000017941 */ /* 0x000fea0003800000 */
.L_x_164:
        /* <DEDUP_REMOVED lines=10> */
.L_x_167:
[----:B------:R-:W-:Y:S05]  /*c570*/  BSYNC B1 ;  /* 0x0000000000017941 */ /* 0x000fea0003800000 */
.L_x_166:
        /* <DEDUP_REMOVED lines=10> */
.L_x_169:
[----:B------:R-:W-:Y:S05]  /*c620*/  BSYNC B1 ;  /* 0x0000000000017941 */ /* 0x000fea0003800000 */
.L_x_168:
        /* <DEDUP_REMOVED lines=10> */
.L_x_171:
[----:B------:R-:W-:Y:S05]  /*c6d0*/  BSYNC B1 ;  /* 0x0000000000017941 */ /* 0x000fea0003800000 */
.L_x_170:
        /* <DEDUP_REMOVED lines=10> */
.L_x_173:
[----:B------:R-:W-:Y:S05]  /*c780*/  BSYNC B1 ;  /* 0x0000000000017941 */ /* 0x000fea0003800000 */
.L_x_172:
        /* <DEDUP_REMOVED lines=10> */
.L_x_175:
[----:B------:R-:W-:Y:S05]  /*c830*/  BSYNC B1 ;  /* 0x0000000000017941 */ /* 0x000fea0003800000 */
.L_x_174:
        /* <DEDUP_REMOVED lines=10> */
.L_x_177:
[----:B------:R-:W-:Y:S05]  /*c8e0*/  BSYNC B1 ;  /* 0x0000000000017941 */ /* 0x000fea0003800000 */
.L_x_176:
        /* <DEDUP_REMOVED lines=10> */
.L_x_179:
[----:B------:R-:W-:Y:S05]  /*c990*/  BSYNC B1 ;  /* 0x0000000000017941 */ /* 0x000fea0003800000 */
.L_x_178:
        /* <DEDUP_REMOVED lines=10> */
.L_x_181:
[----:B------:R-:W-:Y:S05]  /*ca40*/  BSYNC B1 ;  /* 0x0000000000017941 */ /* 0x000fea0003800000 */
.L_x_180:
        /* <DEDUP_REMOVED lines=10> */
.L_x_183:
[----:B------:R-:W-:Y:S05]  /*caf0*/  BSYNC B1 ;  /* 0x0000000000017941 */ /* 0x000fea0003800000 */
.L_x_182:
        /* <DEDUP_REMOVED lines=10> */
.L_x_185:
[----:B------:R-:W-:Y:S05]  /*cba0*/  BSYNC B1 ;  /* 0x0000000000017941 */ /* 0x000fea0003800000 */
.L_x_184:
        /* <DEDUP_REMOVED lines=10> */
.L_x_187:
[----:B------:R-:W-:Y:S05]  /*cc50*/  BSYNC B1 ;  /* 0x0000000000017941 */ /* 0x000fea0003800000 */
.L_x_186:
        /* <DEDUP_REMOVED lines=10> */
.L_x_189:
[----:B------:R-:W-:Y:S05]  /*cd00*/  BSYNC B1 ;  /* 0x0000000000017941 */ /* 0x000fea0003800000 */
.L_x_188:
        /* <DEDUP_REMOVED lines=10> */
.L_x_191:
[----:B------:R-:W-:Y:S05]  /*cdb0*/  BSYNC B1 ;  /* 0x0000000000017941 */ /* 0x000fea0003800000 */
.L_x_190:
        /* <DEDUP_REMOVED lines=10> */
.L_x_193:
[----:B------:R-:W-:Y:S05]  /*ce60*/  BSYNC B1 ;  /* 0x0000000000017941 */ /* 0x000fea0003800000 */
.L_x_192:
        /* <DEDUP_REMOVED lines=10> */
.L_x_195:
[----:B------:R-:W-:Y:S05]  /*cf10*/  BSYNC B1 ;  /* 0x0000000000017941 */ /* 0x000fea0003800000 */
.L_x_194:
        /* <DEDUP_REMOVED lines=10> */
.L_x_197:
[----:B------:R-:W-:Y:S05]  /*cfc0*/  BSYNC B1 ;  /* 0x0000000000017941 */ /* 0x000fea0003800000 */
.L_x_196:
        /* <DEDUP_REMOVED lines=10> */
.L_x_199:
[----:B------:R-:W-:Y:S05]  /*d070*/  BSYNC B1 ;  /* 0x0000000000017941 */ /* 0x000fea0003800000 */
.L_x_198:
        /* <DEDUP_REMOVED lines=10> */
.L_x_201:
[----:B------:R-:W-:Y:S05]  /*d120*/  BSYNC B1 ;  /* 0x0000000000017941 */ /* 0x000fea0003800000 */
.L_x_200:
        /* <DEDUP_REMOVED lines=10> */
.L_x_203:
[----:B------:R-:W-:Y:S05]  /*d1d0*/  BSYNC B1 ;  /* 0x0000000000017941 */ /* 0x000fea0003800000 */
.L_x_202:
        /* <DEDUP_REMOVED lines=10> */
.L_x_205:
[----:B------:R-:W-:Y:S05]  /*d280*/  BSYNC B1 ;  /* 0x0000000000017941 */ /* 0x000fea0003800000 */
.L_x_204:
        /* <DEDUP_REMOVED lines=10> */
.L_x_207:
[----:B------:R-:W-:Y:S05]  /*d330*/  BSYNC B1 ;  /* 0x0000000000017941 */ /* 0x000fea0003800000 */
.L_x_206:
        /* <DEDUP_REMOVED lines=10> */
.L_x_209:
[----:B------:R-:W-:Y:S05]  /*d3e0*/  BSYNC B1 ;  /* 0x0000000000017941 */ /* 0x000fea0003800000 */
.L_x_208:
        /* <DEDUP_REMOVED lines=10> */
.L_x_211:
[----:B------:R-:W-:Y:S05]  /*d490*/  BSYNC B1 ;  /* 0x0000000000017941 */ /* 0x000fea0003800000 */
.L_x_210:
        /* <DEDUP_REMOVED lines=10> */
.L_x_213:
[----:B------:R-:W-:Y:S05]  /*d540*/  BSYNC B1 ;  /* 0x0000000000017941 */ /* 0x000fea0003800000 */
.L_x_212:
        /* <DEDUP_REMOVED lines=10> */
.L_x_215:
[----:B------:R-:W-:Y:S05]  /*d5f0*/  BSYNC B1 ;  /* 0x0000000000017941 */ /* 0x000fea0003800000 */
.L_x_214:
        /* <DEDUP_REMOVED lines=10> */
.L_x_217:
[----:B------:R-:W-:Y:S05]  /*d6a0*/  BSYNC B1 ;  /* 0x0000000000017941 */ /* 0x000fea0003800000 */
.L_x_216:
        /* <DEDUP_REMOVED lines=10> */
.L_x_219:
[----:B------:R-:W-:Y:S05]  /*d750*/  BSYNC B1 ;  /* 0x0000000000017941 */ /* 0x000fea0003800000 */
.L_x_218:
        /* <DEDUP_REMOVED lines=10> */
.L_x_221:
[----:B------:R-:W-:Y:S05]  /*d800*/  BSYNC B1 ;  /* 0x0000000000017941 */ /* 0x000fea0003800000 */
.L_x_220:
        /* <DEDUP_REMOVED lines=10> */
.L_x_223:
[----:B------:R-:W-:Y:S05]  /*d8b0*/  BSYNC B1 ;  /* 0x0000000000017941 */ /* 0x000fea0003800000 */
.L_x_222:
        /* <DEDUP_REMOVED lines=10> */
.L_x_225:
[----:B------:R-:W-:Y:S05]  /*d960*/  BSYNC B1 ;  /* 0x0000000000017941 */ /* 0x000fea0003800000 */
.L_x_224:
        /* <DEDUP_REMOVED lines=10> */
.L_x_227:
[----:B------:R-:W-:Y:S05]  /*da10*/  BSYNC B1 ;  /* 0x0000000000017941 */ /* 0x000fea0003800000 */
.L_x_226:
        /* <DEDUP_REMOVED lines=10> */
.L_x_229:
[----:B------:R-:W-:Y:S05]  /*dac0*/  BSYNC B1 ;  /* 0x0000000000017941 */ /* 0x000fea0003800000 */
.L_x_228:
        /* <DEDUP_REMOVED lines=10> */
.L_x_231:
[----:B------:R-:W-:Y:S05]  /*db70*/  BSYNC B1 ;  /* 0x0000000000017941 */ /* 0x000fea0003800000 */
.L_x_230:
        /* <DEDUP_REMOVED lines=10> */
.L_x_233:
[----:B------:R-:W-:Y:S05]  /*dc20*/  BSYNC B1 ;  /* 0x0000000000017941 */ /* 0x000fea0003800000 */
.L_x_232:
        /* <DEDUP_REMOVED lines=10> */
.L_x_235:
[----:B------:R-:W-:Y:S05]  /*dcd0*/  BSYNC B1 ;  /* 0x0000000000017941 */ /* 0x000fea0003800000 */
.L_x_234:
        /* <DEDUP_REMOVED lines=10> */
.L_x_237:
[----:B------:R-:W-:Y:S05]  /*dd80*/  BSYNC B1 ;  /* 0x0000000000017941 */ /* 0x000fea0003800000 */
.L_x_236:
        /* <DEDUP_REMOVED lines=10> */
.L_x_239:
[----:B------:R-:W-:Y:S05]  /*de30*/  BSYNC B1 ;  /* 0x0000000000017941 */ /* 0x000fea0003800000 */
.L_x_238:
        /* <DEDUP_REMOVED lines=10> */
.L_x_241:
[----:B------:R-:W-:Y:S05]  /*dee0*/  BSYNC B1 ;  /* 0x0000000000017941 */ /* 0x000fea0003800000 */
.L_x_240:
        /* <DEDUP_REMOVED lines=10> */
.L_x_243:
[----:B------:R-:W-:Y:S05]  /*df90*/  BSYNC B1 ;  /* 0x0000000000017941 */ /* 0x000fea0003800000 */
.L_x_242:
        /* <DEDUP_REMOVED lines=10> */
.L_x_245:
[----:B------:R-:W-:Y:S05]  /*e040*/  BSYNC B1 ;  /* 0x0000000000017941 */ /* 0x000fea0003800000 */
.L_x_244:
        /* <DEDUP_REMOVED lines=10> */
.L_x_247:
[----:B------:R-:W-:Y:S05]  /*e0f0*/  BSYNC B1 ;  /* 0x0000000000017941 */ /* 0x000fea0003800000 */
.L_x_246:
        /* <DEDUP_REMOVED lines=10> */
.L_x_249:
[----:B------:R-:W-:Y:S05]  /*e1a0*/  BSYNC B1 ;  /* 0x0000000000017941 */ /* 0x000fea0003800000 */
.L_x_248:
        /* <DEDUP_REMOVED lines=10> */
.L_x_251:
[----:B------:R-:W-:Y:S05]  /*e250*/  BSYNC B1 ;  /* 0x0000000000017941 */ /* 0x000fea0003800000 */
.L_x_250:
        /* <DEDUP_REMOVED lines=10> */
.L_x_253:
[----:B------:R-:W-:Y:S05]  /*e300*/  BSYNC B1 ;  /* 0x0000000000017941 */ /* 0x000fea0003800000 */
.L_x_252:
        /* <DEDUP_REMOVED lines=10> */
.L_x_255:
[----:B------:R-:W-:Y:S05]  /*e3b0*/  BSYNC B1 ;  /* 0x0000000000017941 */ /* 0x000fea0003800000 */
.L_x_254:
        /* <DEDUP_REMOVED lines=10> */
.L_x_257:
[----:B------:R-:W-:Y:S05]  /*e460*/  BSYNC B1 ;  /* 0x0000000000017941 */ /* 0x000fea0003800000 */
.L_x_256:
        /* <DEDUP_REMOVED lines=10> */
.L_x_259:
[----:B------:R-:W-:Y:S05]  /*e510*/  BSYNC B1 ;  /* 0x0000000000017941 */ /* 0x000fea0003800000 */
.L_x_258:
        /* <DEDUP_REMOVED lines=10> */
.L_x_261:
[----:B------:R-:W-:Y:S05]  /*e5c0*/  BSYNC B1 ;  /* 0x0000000000017941 */ /* 0x000fea0003800000 */
.L_x_260:
        /* <DEDUP_REMOVED lines=10> */
.L_x_263:
[----:B------:R-:W-:Y:S05]  /*e670*/  BSYNC B1 ;  /* 0x0000000000017941 */ /* 0x000fea0003800000 */
.L_x_262:
        /* <DEDUP_REMOVED lines=10> */
.L_x_265:
[----:B------:R-:W-:Y:S05]  /*e720*/  BSYNC B1 ;  /* 0x0000000000017941 */ /* 0x000fea0003800000 */
.L_x_264:
        /* <DEDUP_REMOVED lines=10> */
.L_x_267:
[----:B------:R-:W-:Y:S05]  /*e7d0*/  BSYNC B1 ;  /* 0x0000000000017941 */ /* 0x000fea0003800000 */
.L_x_266:
        /* <DEDUP_REMOVED lines=10> */
.L_x_269:
[----:B------:R-:W-:Y:S05]  /*e880*/  BSYNC B1 ;  /* 0x0000000000017941 */ /* 0x000fea0003800000 */
.L_x_268:
        /* <DEDUP_REMOVED lines=10> */
.L_x_271:
[----:B------:R-:W-:Y:S05]  /*e930*/  BSYNC B1 ;  /* 0x0000000000017941 */ /* 0x000fea0003800000 */
.L_x_270:
        /* <DEDUP_REMOVED lines=10> */
.L_x_273:
[----:B------:R-:W-:Y:S05]  /*e9e0*/  BSYNC B1 ;  /* 0x0000000000017941 */ /* 0x000fea0003800000 */
.L_x_272:
        /* <DEDUP_REMOVED lines=10> */
.L_x_275:
[----:B------:R-:W-:Y:S05]  /*ea90*/  BSYNC B1 ;  /* 0x0000000000017941 */ /* 0x000fea0003800000 */
.L_x_274:
        /* <DEDUP_REMOVED lines=10> */
.L_x_277:
[----:B------:R-:W-:Y:S05]  /*eb40*/  BSYNC B1 ;  /* 0x0000000000017941 */ /* 0x000fea0003800000 */
.L_x_276:
        /* <DEDUP_REMOVED lines=10> */
.L_x_279:
[----:B------:R-:W-:Y:S05]  /*ebf0*/  BSYNC B1 ;  /* 0x0000000000017941 */ /* 0x000fea0003800000 */
.L_x_278:
        /* <DEDUP_REMOVED lines=10> */
.L_x_281:
[----:B------:R-:W-:Y:S05]  /*eca0*/  BSYNC B1 ;  /* 0x0000000000017941 */ /* 0x000fea0003800000 */
.L_x_280:
        /* <DEDUP_REMOVED lines=10> */
.L_x_283:
[----:B------:R-:W-:Y:S05]  /*ed50*/  BSYNC B1 ;  /* 0x0000000000017941 */ /* 0x000fea0003800000 */
.L_x_282:
[----:B0-234-:R-:W2:Y:S01]  /*ed60*/  LDL.LU R10, [R1+0x1f4] ;  /* 0x0001f400010a7983 */ /* 0x01dea20000300800 */
[----:B-----5:R-:W-:Y:S01]  /*ed70*/  HADD2.F32 R11, -RZ, R23.H0_H0 ;  /* 0x20000017ff0b7230 */ /* 0x020fe20000004100 */
        /* <DEDUP_REMOVED lines=8> */
.L_x_285:
[----:B------:R-:W-:Y:S05]  /*ee00*/  BSYNC B1 ;  /* 0x0000000000017941 */ /* 0x000fea0003800000 */
.L_x_284:
[----:B------:R-:W3:Y:S01]  /*ee10*/  LDL.LU R10, [R1+0x1f8] ;  /* 0x0001f800010a7983 */ /* 0x000ee20000300800 */
[----:B0----5:R-:W-:Y:S01]  /*ee20*/  HADD2.F32 R11, -RZ, R23.H0_H0 ;  /* 0x20000017ff0b7230 */ /* 0x021fe20000004100 */
[----:B------:R-:W-:Y:S01]  /*ee30*/  ISETP.GT.AND P1, PT, R0, 0xf9, P0 ;  /* 0x000000f90000780c */ /* 0x000fe20000724270 */
[----:B------:R-:W-:Y:S01]  /*ee40*/  BSSY B1, `(.L_x_286) ;  /* 0x000000a000017945 */ /* 0x000fe20003800000 */
[----:B------:R-:W-:Y:S02]  /*ee50*/  IADD3 R169, P0, R3, 0x80, RZ ;  /* 0x0000008003a97810 */ /* 0x000fe40007f1e0ff */
[----:B------:R-:W-:-:S04]  /*ee60*/  FMUL R11, R11, R16 ;  /* 0x000000100b0b7220 */ /* 0x000fc80000400000 */
[----:B---3--:R-:W-:-:S05]  /*ee70*/  FFMA R11, R10, R2, R11 ;  /* 0x000000020a0b7223 */ /* 0x008fca000000000b */
[----:B------:R-:W-:-:S04]  /*ee80*/  F2FP.F16.F32.PACK_AB R11, RZ, R11 ;  /* 0x0000000bff0b723e */ /* 0x000fc800000000ff */
[----:B------:R-:W-:Y:S01]  /*ee90*/  PRMT R3, R11, 0x7610, R3 ;  /* 0x000076100b037816 */ /* 0x000fe20000000003 */
[----:B------:R-:W-:-:S04]  /*eea0*/  IMAD.X R11, RZ, RZ, UR7, P0 ;  /* 0x00000007ff0b7e24 */ /* 0x000fc800080e06ff */
[----:B------:R0:W-:Y:S01]  /*eeb0*/  @P2 STG.E.U16 desc[UR36][R6.64+0x1f0], R3 ;  /* 0x0001f00306002986 */ /* 0x0001e2000c101524 */
[----:B------:R-:W-:Y:S05]  /*eec0*/  @!P1 BRA `(.L_x_287) ;  /* 0x0000000000049947 */ /* 0x000fea0003800000 */
[----:B------:R3:W5:Y:S02]  /*eed0*/  LDG.E.LTC128B.U16 R23, desc[UR36][R8.64+0x1f2] ;  /* 0x0001f22408177981 */ /* 0x000764000c1e1520 */
.L_x_287:
[----:B------:R-:W-:Y:S05]  /*eee0*/  BSYNC B1 ;  /* 0x0000000000017941 */ /* 0x000fea0003800000 */
.L_x_286:
[----:B------:R-:W4:Y:S01]  /*eef0*/  LDL.LU R10, [R1+0x1fc] ;  /* 0x0001fc00010a7983 */ /* 0x000f220000300800 */
[----:B0----5:R-:W-:Y:S01]  /*ef00*/  HADD2.F32 R3, -RZ, R23.H0_H0 ;  /* 0x20000017ff037230 */ /* 0x021fe20000004100 */
[----:B------:R-:W-:Y:S01]  /*ef10*/  ISETP.GT.AND P0, PT, R153, 0x80, PT ;  /* 0x000000809900780c */ /* 0x000fe20003f04270 */
[----:B--23--:R-:W-:-:S03]  /*ef20*/  IMAD R8, R11, R14, RZ ;  /* 0x0000000e0b087224 */ /* 0x00cfc600078e02ff */
[----:B------:R-:W-:Y:S01]  /*ef30*/  FMUL R3, R3, R16 ;  /* 0x0000001003037220 */ /* 0x000fe20000400000 */
[C---:B------:R-:W-:Y:S01]  /*ef40*/  IMAD R167, R169.reuse, R15, R8 ;  /* 0x0000000fa9a77224 */ /* 0x040fe200078e0208 */
[----:B------:R-:W-:Y:S01]  /*ef50*/  ISETP.GT.AND P4, PT, R0, RZ, P0 ;  /* 0x000000ff0000720c */ /* 0x000fe20000784270 */
[----:B------:R-:W-:-:S04]  /*ef60*/  IMAD.WIDE.U32 R8, R169, R14, R20 ;  /* 0x0000000ea9087225 */ /* 0x000fc800078e0014 */
[----:B------:R-:W-:Y:S02]  /*ef70*/  IMAD.IADD R9, R9, 0x1, R167 ;  /* 0x0000000109097824 */ /* 0x000fe400078e02a7 */
[----:B----4-:R-:W-:Y:S01]  /*ef80*/  FFMA R3, R10, R2, R3 ;  /* 0x000000020a037223 */ /* 0x010fe20000000003 */
[----:B------:R-:W-:-:S04]  /*ef90*/  LEA R10, P2, R8, R12, 0x1 ;  /* 0x0000000c080a7211 */ /* 0x000fc800078408ff */
[----:B------:R-:W-:Y:S02]  /*efa0*/  F2FP.F16.F32.PACK_AB R3, RZ, R3 ;  /* 0x00000003ff03723e */ /* 0x000fe400000000ff */
[--C-:B------:R-:W-:Y:S02]  /*efb0*/  LEA.HI.X R11, R8, R13, R9.reuse, 0x1, P2 ;  /* 0x0000000d080b7211 */ /* 0x100fe400010f0c09 */
[----:B------:R-:W-:-:S05]  /*efc0*/  PRMT R9, R3, 0x7610, R9 ;  /* 0x0000761003097816 */ /* 0x000fca0000000009 */
[----:B------:R0:W-:Y:S04]  /*efd0*/  @P1 STG.E.U16 desc[UR36][R6.64+0x1f2], R9 ;  /* 0x0001f20906001986 */ /* 0x0001e8000c101524 */
[----:B------:R-:W2:Y:S01]  /*efe0*/  @P4 LDG.E.LTC128B.U16 R23, desc[UR36][R10.64] ;  /* 0x000000240a174981 */ /* 0x000ea2000c1e1520 */
[----:B-1----:R-:W-:Y:S01]  /*eff0*/  IMAD.U32 R161, RZ, RZ, UR8 ;  /* 0x00000008ffa17e24 */ /* 0x002fe2000f8e00ff */
[----:B------:R-:W-:Y:S01]  /*f000*/  MOV R164, UR9 ;  /* 0x0000000900a47c02 */ /* 0x000fe20008000f00 */
[----:B------:R-:W-:Y:S01]  /*f010*/  IMAD.U32 R165, RZ, RZ, UR8 ;  /* 0x00000008ffa57e24 */ /* 0x000fe2000f8e00ff */
[----:B------:R-:W-:Y:S01]  /*f020*/  ISETP.GT.AND P2, PT, R0, 0x1, P0 ;  /* 0x000000010000780c */ /* 0x000fe20000744270 */
[----:B------:R-:W-:Y:S01]  /*f030*/  IMAD.SHL.U32 R161, R161, 0x100, RZ ;  /* 0x00000100a1a17824 */ /* 0x000fe200078e00ff */
[----:B------:R-:W-:Y:S01]  /*f040*/  BSSY B1, `(.L_x_288) ;  /* 0x0000011000017945 */ /* 0x000fe20003800000 */
[----:B0-----:R-:W-:Y:S01]  /*f050*/  IMAD.WIDE.U32 R8, R169, R14, R18 ;  /* 0x0000000ea9087225 */ /* 0x001fe200078e0012 */
[----:B------:R-:W-:-:S04]  /*f060*/  SHF.L.U64.HI R165, R165, 0x8, R164 ;  /* 0x00000008a5a57819 */ /* 0x000fc800000102a4 */
[----:B------:R-:W-:-:S03]  /*f070*/  IADD3 R9, R167, R9, RZ ;  /* 0x00000009a7097210 */ /* 0x000fc60007ffe0ff */
[----:B------:R-:W-:Y:S01]  /*f080*/  IMAD.WIDE.U32 R162, R22, UR43, R8 ;  /* 0x0000002b16a27c25 */ /* 0x000fe2000f8e0008 */
[----:B------:R-:W-:-:S03]  /*f090*/  IADD3 R8, P1, R161, R4, RZ ;  /* 0x00000004a1087210 */ /* 0x000fc60007f3e0ff */
[----:B------:R-:W-:Y:S01]  /*f0a0*/  IMAD.IADD R7, R159, 0x1, R163 ;  /* 0x000000019f077824 */ /* 0x000fe200078e02a3 */
[----:B------:R-:W-:Y:S02]  /*f0b0*/  IADD3.X R9, R165, R5, RZ, P1, !PT ;  /* 0x00000005a5097210 */ /* 0x000fe40000ffe4ff */
[----:B------:R-:W-:-:S04]  /*f0c0*/  LEA R6, P3, R162, R12, 0x1 ;  /* 0x0000000ca2067211 */ /* 0x000fc800078608ff */
[----:B------:R-:W-:Y:S01]  /*f0d0*/  LEA.HI.X R7, R162, R13, R7, 0x1, P3 ;  /* 0x0000000da2077211 */ /* 0x000fe200018f0c07 */
[----:B--2---:R-:W-:-:S05]  /*f0e0*/  HADD2.F32 R3, -RZ, R23.H0_H0 ;  /* 0x20000017ff037230 */ /* 0x004fca0000004100 */
[----:B------:R-:W-:-:S04]  /*f0f0*/  FMUL R3, R3, R16 ;  /* 0x0000001003037220 */ /* 0x000fc80000400000 */
[----:B------:R-:W-:-:S05]  /*f100*/  FFMA R3, R24, R2, R3 ;  /* 0x0000000218037223 */ /* 0x000fca0000000003 */
[----:B------:R-:W-:-:S05]  /*f110*/  F2FP.F16.F32.PACK_AB R3, RZ, R3 ;  /* 0x00000003ff03723e */ /* 0x000fca00000000ff */
[----:B------:R0:W-:Y:S01]  /*f120*/  @P4 STG.E.U16 desc[UR36][R8.64], R3 ;  /* 0x0000000308004986 */ /* 0x0001e2000c101524 */
[----:B------:R-:W-:Y:S05]  /*f130*/  @!P2 BRA `(.L_x_289) ;  /* 0x000000000004a947 */ /* 0x000fea0003800000 */
[----:B------:R1:W5:Y:S02]  /*f140*/  LDG.E.LTC128B.U16 R23, desc[UR36][R6.64+0x2] ;  /* 0x0000022406177981 */ /* 0x000364000c1e1520 */
.L_x_289:
[----:B------:R-:W-:Y:S05]  /*f150*/  BSYNC B1 ;  /* 0x0000000000017941 */ /* 0x000fea0003800000 */
.L_x_288:
[----:B0----5:R-:W-:Y:S01]  /*f160*/  HADD2.F32 R3, -RZ, R23.H0_H0 ;  /* 0x20000017ff037230 */ /* 0x021fe20000004100 */
[----:B------:R-:W-:Y:S01]  /*f170*/  ISETP.GT.AND P1, PT, R153, 0x88, PT ;  /* 0x000000889900780c */ /* 0x000fe20003f24270 */
[----:B------:R-:W-:Y:S01]  /*f180*/  IMAD.WIDE.U32 R14, R169, R14, R156 ;  /* 0x0000000ea90e7225 */ /* 0x000fe200078e009c */
[----:B------:R-:W-:Y:S03]  /*f190*/  BSSY B1, `(.L_x_290) ;  /* 0x0000010000017945 */ /* 0x000fe60003800000 */
[----:B------:R-:W-:Y:S01]  /*f1a0*/  FMUL R10, R3, R16 ;  /* 0x00000010030a7220 */ /* 0x000fe20000400000 */
[----:B------:R-:W-:Y:S01]  /*f1b0*/  IMAD.IADD R167, R167, 0x1, R15 ;  /* 0x00000001a7a77824 */ /* 0x000fe200078e020f */
[----:B------:R-:W-:Y:S02]  /*f1c0*/  IADD3 R154, P4, R154, R14, RZ ;  /* 0x0000000e9a9a7210 */ /* 0x000fe40007f9e0ff */
[----:B------:R-:W-:Y:S01]  /*f1d0*/  FFMA R10, R25, R2, R10 ;  /* 0x00000002190a7223 */ /* 0x000fe2000000000a */
[----:B------:R-:W-:-:S02]  /*f1e0*/  ISETP.GT.AND P3, PT, R0, RZ, P1 ;  /* 0x000000ff0000720c */ /* 0x000fc40000f64270 */
[--C-:B------:R-:W-:Y:S01]  /*f1f0*/  IMAD.X R20, R167, 0x1, R21.reuse, P4 ;  /* 0x00000001a7147824 */ /* 0x100fe200020e0615 */
[----:B------:R-:W-:Y:S02]  /*f200*/  IADD3 R14, P5, R18, R14, RZ ;  /* 0x0000000e120e7210 */ /* 0x000fe40007fbe0ff */
[----:B------:R-:W-:Y:S02]  /*f210*/  F2FP.F16.F32.PACK_AB R3, RZ, R10 ;  /* 0x0000000aff03723e */ /* 0x000fe400000000ff */
[C---:B------:R-:W-:Y:S02]  /*f220*/  LEA R10, P4, R154.reuse, R12, 0x1 ;  /* 0x0000000c9a0a7211 */ /* 0x040fe400078808ff */
[----:B------:R-:W-:Y:S02]  /*f230*/  PRMT R21, R3, 0x7610, R21 ;  /* 0x0000761003157816 */ /* 0x000fe40000000015 */
[----:B------:R-:W-:Y:S02]  /*f240*/  LEA.HI.X R11, R154, R13, R20, 0x1, P4 ;  /* 0x0000000d9a0b7211 */ /* 0x000fe400020f0c14 */
[----:B------:R-:W-:Y:S01]  /*f250*/  PRMT R3, R23, 0x7610, R3 ;  /* 0x0000761017037816 */ /* 0x000fe20000000003 */
[----:B------:R0:W-:Y:S01]  /*f260*/  @P2 STG.E.U16 desc[UR36][R8.64+0x2], R21 ;  /* 0x0000021508002986 */ /* 0x0001e2000c101524 */
[----:B------:R-:W-:Y:S05]  /*f270*/  @!P3 BRA `(.L_x_291) ;  /* 0x000000000004b947 */ /* 0x000fea0003800000 */
[----:B------:R2:W5:Y:S02]  /*f280*/  LDG.E.LTC128B.U16 R3, desc[UR36][R10.64] ;  /* 0x000000240a037981 */ /* 0x000564000c1e1520 */
.L_x_291:
[----:B------:R-:W-:Y:S05]  /*f290*/  BSYNC B1 ;  /* 0x0000000000017941 */ /* 0x000fea0003800000 */
.L_x_290:
[----:B--2--5:R-:W-:Y:S01]  /*f2a0*/  HADD2.F32 R11, -RZ, R3.H0_H0 ;  /* 0x20000003ff0b7230 */ /* 0x024fe20000004100 */
[----:B------:R-:W-:Y:S01]  /*f2b0*/  IADD3.X R15, R19, R167, RZ, P5, !PT ;  /* 0x000000a7130f7210 */ /* 0x000fe20002ffe4ff */
[----:B------:R-:W-:Y:S01]  /*f2c0*/  BSSY B1, `(.L_x_292) ;  /* 0x000000e000017945 */ /* 0x000fe20003800000 */
[----:B------:R-:W-:Y:S02]  /*f2d0*/  IADD3 R10, P2, R8, R160, RZ ;  /* 0x000000a0080a7210 */ /* 0x000fe40007f5e0ff */
[----:B------:R-:W-:Y:S01]  /*f2e0*/  FMUL R11, R11, R16 ;  /* 0x000000100b0b7220 */ /* 0x000fe20000400000 */
[----:B------:R-:W-:Y:S01]  /*f2f0*/  IMAD.WIDE.U32 R22, R22, UR43, R14 ;  /* 0x0000002b16167c25 */ /* 0x000fe2000f8e000e */
[----:B------:R-:W-:-:S03]  /*f300*/  ISETP.GT.AND P5, PT, R0, 0x1, P1 ;  /* 0x000000010000780c */ /* 0x000fc60000fa4270 */
[----:B------:R-:W-:Y:S01]  /*f310*/  FFMA R11, R26, R2, R11 ;  /* 0x000000021a0b7223 */ /* 0x000fe2000000000b */
[----:B------:R-:W-:Y:S01]  /*f320*/  IMAD.IADD R159, R159, 0x1, R23 ;  /* 0x000000019f9f7824 */ /* 0x000fe200078e0217 */
[----:B------:R-:W-:-:S03]  /*f330*/  LEA R12, P4, R22, R12, 0x1 ;  /* 0x0000000c160c7211 */ /* 0x000fc600078808ff */
[----:B------:R-:W-:Y:S01]  /*f340*/  F2FP.F16.F32.PACK_AB R14, RZ, R11 ;  /* 0x0000000bff0e723e */ /* 0x000fe200000000ff */
[----:B------:R-:W-:Y:S01]  /*f350*/  IMAD.X R11, R9, 0x1, R158, P2 ;  /* 0x00000001090b7824 */ /* 0x000fe200010e069e */
[----:B------:R-:W-:-:S04]  /*f360*/  LEA.HI.X R13, R22, R13, R159, 0x1, P4 ;  /* 0x0000000d160d7211 */ /* 0x000fc800020f0c9f */
[----:B------:R2:W-:Y:S01]  /*f370*/  @P3 STG.E.U16 desc[UR36][R10.64], R14 ;  /* 0x0000000e0a003986 */ /* 0x0005e2000c101524 */
[----:B------:R-:W-:Y:S05]  /*f380*/  @!P5 BRA `(.L_x_293) ;  /* 0x000000000004d947 */ /* 0x000fea0003800000 */
[----:B------:R3:W5:Y:S02]  /*f390*/  LDG.E.LTC128B.U16 R3, desc[UR36][R12.64+0x2] ;  /* 0x000002240c037981 */ /* 0x000764000c1e1520 */
.L_x_293:
[----:B------:R-:W-:Y:S05]  /*f3a0*/  BSYNC B1 ;  /* 0x0000000000017941 */ /* 0x000fea0003800000 */
.L_x_292:
[----:B-----5:R-:W-:Y:S01]  /*f3b0*/  HADD2.F32 R15, -RZ, R3.H0_H0 ;  /* 0x20000003ff0f7230 */ /* 0x020fe20000004100 */
[----:B------:R-:W-:Y:S01]  /*f3c0*/  ISETP.GT.AND P2, PT, R0, 0x8, P0 ;  /* 0x000000080000780c */ /* 0x000fe20000744270 */
[----:B------:R-:W-:Y:S03]  /*f3d0*/  BSSY B1, `(.L_x_294) ;  /* 0x0000007000017945 */ /* 0x000fe60003800000 */
[----:B--2---:R-:W-:-:S04]  /*f3e0*/  FMUL R14, R15, R16 ;  /* 0x000000100f0e7220 */ /* 0x004fc80000400000 */
[----:B------:R-:W-:-:S05]  /*f3f0*/  FFMA R14, R27, R2, R14 ;  /* 0x000000021b0e7223 */ /* 0x000fca000000000e */
[----:B------:R-:W-:-:S05]  /*f400*/  F2FP.F16.F32.PACK_AB R14, RZ, R14 ;  /* 0x0000000eff0e723e */ /* 0x000fca00000000ff */
[----:B------:R2:W-:Y:S01]  /*f410*/  @P5 STG.E.U16 desc[UR36][R10.64+0x2], R14 ;  /* 0x0000020e0a005986 */ /* 0x0005e2000c101524 */
[----:B------:R-:W-:Y:S05]  /*f420*/  @!P2 BRA `(.L_x_295) ;  /* 0x000000000004a947 */ /* 0x000fea0003800000 */
[----:B------:R4:W5:Y:S02]  /*f430*/  LDG.E.LTC128B.U16 R3, desc[UR36][R6.64+0x10] ;  /* 0x0000102406037981 */ /* 0x000964000c1e1520 */
.L_x_295:
[----:B------:R-:W-:Y:S05]  /*f440*/  BSYNC B1 ;  /* 0x0000000000017941 */ /* 0x000fea0003800000 */
.L_x_294:
[----:B--2--5:R-:W-:Y:S01]  /*f450*/  HADD2.F32 R11, -RZ, R3.H0_H0 ;  /* 0x20000003ff0b7230 */ /* 0x024fe20000004100 */
[----:B------:R-:W-:Y:S01]  /*f460*/  ISETP.GT.AND P3, PT, R0, 0x9, P0 ;  /* 0x000000090000780c */ /* 0x000fe20000764270 */
[----:B------:R-:W-:Y:S03]  /*f470*/  BSSY B1, `(.L_x_296) ;  /* 0x0000007000017945 */ /* 0x000fe60003800000 */
[----:B------:R-:W-:-:S04]  /*f480*/  FMUL R11, R11, R16 ;  /* 0x000000100b0b7220 */ /* 0x000fc80000400000 */
[----:B------:R-:W-:-:S05]  /*f490*/  FFMA R11, R28, R2, R11 ;  /* 0x000000021c0b7223 */ /* 0x000fca000000000b */
[----:B------:R-:W-:-:S05]  /*f4a0*/  F2FP.F16.F32.PACK_AB R11, RZ, R11 ;  /* 0x0000000bff0b723e */ /* 0x000fca00000000ff */
[----:B------:R2:W-:Y:S01]  /*f4b0*/  @P2 STG.E.U16 desc[UR36][R8.64+0x10], R11 ;  /* 0x0000100b08002986 */ /* 0x0005e2000c101524 */
[----:B------:R-:W-:Y:S05]  /*f4c0*/  @!P3 BRA `(.L_x_297) ;  /* 0x000000000004b947 */ /* 0x000fea0003800000 */
[----:B------:R0:W5:Y:S02]  /*f4d0*/  LDG.E.LTC128B.U16 R3, desc[UR36][R6.64+0x12] ;  /* 0x0000122406037981 */ /* 0x000164000c1e1520 */
.L_x_297:
[----:B------:R-:W-:Y:S05]  /*f4e0*/  BSYNC B1 ;  /* 0x0000000000017941 */ /* 0x000fea0003800000 */
.L_x_296:
        /* <DEDUP_REMOVED lines=9> */
.L_x_299:
[----:B------:R-:W-:Y:S05]  /*f580*/  BSYNC B1 ;  /* 0x0000000000017941 */ /* 0x000fea0003800000 */
.L_x_298:
[----:B-----5:R-:W-:Y:S01]  /*f590*/  HADD2.F32 R11, -RZ, R3.H0_H0 ;  /* 0x20000003ff0b7230 */ /* 0x020fe20000004100 */
[----:B--2---:R-:W-:Y:S01]  /*f5a0*/  IADD3 R10, P3, R160, R8, RZ ;  /* 0x00000008a00a7210 */ /* 0x004fe20007f7e0ff */
[----:B------:R-:W-:Y:S01]  /*f5b0*/  BSSY B1, `(.L_x_300) ;  /* 0x0000009000017945 */ /* 0x000fe20003800000 */
[----:B------:R-:W-:Y:S02]  /*f5c0*/  ISETP.GT.AND P2, PT, R0, 0x9, P1 ;  /* 0x000000090000780c */ /* 0x000fe40000f44270 */
[----:B------:R-:W-:-:S04]  /*f5d0*/  FMUL R11, R11, R16 ;  /* 0x000000100b0b7220 */ /* 0x000fc80000400000 */
[----:B------:R-:W-:-:S05]  /*f5e0*/  FFMA R11, R30, R2, R11 ;  /* 0x000000021e0b7223 */ /* 0x000fca000000000b */
[----:B------:R-:W-:Y:S02]  /*f5f0*/  F2FP.F16.F32.PACK_AB R14, RZ, R11 ;  /* 0x0000000bff0e723e */ /* 0x000fe400000000ff */
[----:B------:R-:W-:-:S05]  /*f600*/  IADD3.X R11, R158, R9, RZ, P3, !PT ;  /* 0x000000099e0b7210 */ /* 0x000fca0001ffe4ff */
[----:B------:R2:W-:Y:S01]  /*f610*/  @P4 STG.E.U16 desc[UR36][R10.64+0x10], R14 ;  /* 0x0000100e0a004986 */ /* 0x0005e2000c101524 */
[----:B------:R-:W-:Y:S05]  /*f620*/  @!P2 BRA `(.L_x_301) ;  /* 0x000000000004a947 */ /* 0x000fea0003800000 */
[----:B------:R0:W5:Y:S02]  /*f630*/  LDG.E.LTC128B.U16 R3, desc[UR36][R12.64+0x12] ;  /* 0x000012240c037981 */ /* 0x000164000c1e1520 */
.L_x_301:
[----:B------:R-:W-:Y:S05]  /*f640*/  BSYNC B1 ;  /* 0x0000000000017941 */ /* 0x000fea0003800000 */
.L_x_300:
[----:B--2--5:R-:W-:Y:S01]  /*f650*/  HADD2.F32 R11, -RZ, R3.H0_H0 ;  /* 0x20000003ff0b7230 */ /* 0x024fe20000004100 */
[----:B------:R-:W-:Y:S01]  /*f660*/  IADD3 R160, P3, P4, R160, R4, R161 ;  /* 0x00000004a0a07210 */ /* 0x000fe20007c7e0a1 */
[----:B------:R-:W-:Y:S01]  /*f670*/  BSSY B1, `(.L_x_302) ;  /* 0x0000009000017945 */ /* 0x000fe20003800000 */
[----:B------:R-:W-:Y:S02]  /*f680*/  ISETP.GT.AND P5, PT, R0, 0x10, P0 ;  /* 0x000000100000780c */ /* 0x000fe400007a4270 */
[----:B------:R-:W-:Y:S01]  /*f690*/  FMUL R10, R11, R16 ;  /* 0x000000100b0a7220 */ /* 0x000fe20000400000 */
[----:B------:R-:W-:-:S03]  /*f6a0*/  IADD3.X R161, R158, R5, R165, P3, P4 ;  /* 0x000000059ea17210 */ /* 0x000fc60001fe84a5 */
[----:B------:R-:W-:-:S05]  /*f6b0*/  FFMA R10, R31, R2, R10 ;  /* 0x000000021f0a7223 */ /* 0x000fca000000000a */
[----:B------:R-:W-:-:S05]  /*f6c0*/  F2FP.F16.F32.PACK_AB R10, RZ, R10 ;  /* 0x0000000aff0a723e */ /* 0x000fca00000000ff */
[----:B------:R2:W-:Y:S01]  /*f6d0*/  @P2 STG.E.U16 desc[UR36][R160.64+0x12], R10 ;  /* 0x0000120aa0002986 */ /* 0x0005e2000c101524 */
[----:B------:R-:W-:Y:S05]  /*f6e0*/  @!P5 BRA `(.L_x_303) ;  /* 0x000000000004d947 */ /* 0x000fea0003800000 */
[----:B------:R0:W5:Y:S02]  /*f6f0*/  LDG.E.LTC128B.U16 R3, desc[UR36][R6.64+0x20] ;  /* 0x0000202406037981 */ /* 0x000164000c1e1520 */
.L_x_303:
[----:B------:R-:W-:Y:S05]  /*f700*/  BSYNC B1 ;  /* 0x0000000000017941 */ /* 0x000fea0003800000 */
.L_x_302:
[----:B-----5:R-:W-:Y:S01]  /*f710*/  HADD2.F32 R5, -RZ, R3.H0_H0 ;  /* 0x20000003ff057230 */ /* 0x020fe20000004100 */
        /* <DEDUP_REMOVED lines=8> */
.L_x_305:
[----:B------:R-:W-:Y:S05]  /*f7a0*/  BSYNC B1 ;  /* 0x0000000000017941 */ /* 0x000fea0003800000 */
.L_x_304:
[----:B0----5:R-:W-:Y:S01]  /*f7b0*/  HADD2.F32 R5, -RZ, R3.H0_H0 ;  /* 0x20000003ff057230 */ /* 0x021fe20000004100 */
        /* <DEDUP_REMOVED lines=8> */
.L_x_307:
[----:B------:R-:W-:Y:S05]  /*f840*/  BSYNC B1 ;  /* 0x0000000000017941 */ /* 0x000fea0003800000 */
.L_x_306:
[----:B-----5:R-:W-:Y:S01]  /*f850*/  HADD2.F32 R5, -RZ, R3.H0_H0 ;  /* 0x20000003ff057230 */ /* 0x020fe20000004100 */
[----:B------:R-:W-:Y:S01]  /*f860*/  ISETP.GT.AND P2, PT, R0, 0x11, P1 ;  /* 0x000000110000780c */ /* 0x000fe20000f44270 */
[----:B0-----:R-:W-:Y:S01]  /*f870*/  @P3 IMAD.MOV.U32 R4, RZ, RZ, R160 ;  /* 0x000000ffff043224 */ /* 0x001fe200078e00a0 */
[----:B------:R-:W-:Y:S02]  /*f880*/  BSSY B1, `(.L_x_308) ;  /* 0x0000009000017945 */ /* 0x000fe40003800000 */
[----:B------:R-:W-:-:S04]  /*f890*/  FMUL R5, R5, R16 ;  /* 0x0000001005057220 */ /* 0x000fc80000400000 */
[----:B------:R-:W-:-:S05]  /*f8a0*/  FFMA R5, R34, R2, R5 ;  /* 0x0000000222057223 */ /* 0x000fca0000000005 */
[----:B------:R-:W-:-:S04]  /*f8b0*/  F2FP.F16.F32.PACK_AB R5, RZ, R5 ;  /* 0x00000005ff05723e */ /* 0x000fc800000000ff */
[----:B--2---:R-:W-:Y:S01]  /*f8c0*/  PRMT R10, R5, 0x7610, R10 ;  /* 0x00007610050a7816 */ /* 0x004fe2000000000a */
[----:B------:R-:W-:-:S05]  /*f8d0*/  @P3 IMAD.MOV.U32 R5, RZ, RZ, R161 ;  /* 0x000000ffff053224 */ /* 0x000fca00078e00a1 */
[----:B------:R0:W-:Y:S01]  /*f8e0*/  @P3 STG.E.U16 desc[UR36][R4.64+0x20], R10 ;  /* 0x0000200a04003986 */ /* 0x0001e2000c101524 */
[----:B------:R-:W-:Y:S05]  /*f8f0*/  @!P2 BRA `(.L_x_309) ;  /* 0x000000000004a947 */ /* 0x000fea0003800000 */
[----:B------:R2:W5:Y:S02]  /*f900*/  LDG.E.LTC128B.U16 R3, desc[UR36][R12.64+0x22] ;  /* 0x000022240c037981 */ /* 0x000564000c1e1520 */
.L_x_309:
[----:B------:R-:W-:Y:S05]  /*f910*/  BSYNC B1 ;  /* 0x0000000000017941 */ /* 0x000fea0003800000 */
.L_x_308:
[----:B0----5:R-:W-:Y:S01]  /*f920*/  HADD2.F32 R5, -RZ, R3.H0_H0 ;  /* 0x20000003ff057230 */ /* 0x021fe20000004100 */
[----:B------:R-:W-:Y:S01]  /*f930*/  ISETP.GT.AND P3, PT, R0, 0x18, P0 ;  /* 0x000000180000780c */ /* 0x000fe20000764270 */
[----:B------:R-:W-:Y:S03]  /*f940*/  BSSY B1, `(.L_x_310) ;  /* 0x000000a000017945 */ /* 0x000fe60003800000 */
[----:B------:R-:W-:Y:S01]  /*f950*/  FMUL R4, R5, R16 ;  /* 0x0000001005047220 */ /* 0x000fe20000400000 */
[----:B------:R-:W-:-:S03]  /*f960*/  @P2 IMAD.MOV.U32 R5, RZ, RZ, R161 ;  /* 0x000000ffff052224 */ /* 0x000fc600078e00a1 */
[----:B------:R-:W-:-:S05]  /*f970*/  FFMA R4, R35, R2, R4 ;  /* 0x0000000223047223 */ /* 0x000fca0000000004 */
[----:B------:R-:W-:-:S04]  /*f980*/  F2FP.F16.F32.PACK_AB R4, RZ, R4 ;  /* 0x00000004ff04723e */ /* 0x000fc800000000ff */
[----:B------:R-:W-:Y:S02]  /*f990*/  PRMT R10, R4, 0x7610, R10 ;  /* 0x00007610040a7816 */ /* 0x000fe4000000000a */
[----:B------:R-:W-:-:S05]  /*f9a0*/  @P2 MOV R4, R160 ;  /* 0x000000a000042202 */ /* 0x000fca0000000f00 */
[----:B------:R0:W-:Y:S01]  /*f9b0*/  @P2 STG.E.U16 desc[UR36][R4.64+0x22], R10 ;  /* 0x0000220a04002986 */ /* 0x0001e2000c101524 */
[----:B------:R-:W-:Y:S05]  /*f9c0*/  @!P3 BRA `(.L_x_311) ;  /* 0x000000000004b947 */ /* 0x000fea0003800000 */
[----:B------:R0:W5:Y:S02]  /*f9d0*/  LDG.E.LTC128B.U16 R3, desc[UR36][R6.64+0x30] ;  /* 0x0000302406037981 */ /* 0x000164000c1e1520 */
.L_x_311:
[----:B------:R-:W-:Y:S05]  /*f9e0*/  BSYNC B1 ;  /* 0x0000000000017941 */ /* 0x000fea0003800000 */
.L_x_310:
        /* <DEDUP_REMOVED lines=9> */
.L_x_313:
[----:B------:R-:W-:Y:S05]  /*fa80*/  BSYNC B1 ;  /* 0x0000000000017941 */ /* 0x000fea0003800000 */
.L_x_312:
        /* <DEDUP_REMOVED lines=9> */
.L_x_315:
[----:B------:R-:W-:Y:S05]  /*fb20*/  BSYNC B1 ;  /* 0x0000000000017941 */ /* 0x000fea0003800000 */
.L_x_314:
[----:B-----5:R-:W-:Y:S01]  /*fb30*/  HADD2.F32 R5, -RZ, R3.H0_H0 ;  /* 0x20000003ff057230 */ /* 0x020fe20000004100 */
[----:B------:R-:W-:Y:S01]  /*fb40*/  ISETP.GT.AND P2, PT, R0, 0x19, P1 ;  /* 0x000000190000780c */ /* 0x000fe20000f44270 */
[----:B0-----:R-:W-:Y:S01]  /*fb50*/  @P3 IMAD.MOV.U32 R4, RZ, RZ, R160 ;  /* 0x000000ffff043224 */ /* 0x001fe200078e00a0 */
[----:B------:R-:W-:Y:S02]  /*fb60*/  BSSY B1, `(.L_x_316) ;  /* 0x0000009000017945 */ /* 0x000fe40003800000 */
[----:B------:R-:W-:-:S04]  /*fb70*/  FMUL R5, R5, R16 ;  /* 0x0000001005057220 */ /* 0x000fc80000400000 */
[----:B------:R-:W-:-:S05]  /*fb80*/  FFMA R5, R38, R2, R5 ;  /* 0x0000000226057223 */ /* 0x000fca0000000005 */
[----:B------:R-:W-:-:S04]  /*fb90*/  F2FP.F16.F32.PACK_AB R5, RZ, R5 ;  /* 0x00000005ff05723e */ /* 0x000fc800000000ff */
[----:B------:R-:W-:Y:S02]  /*fba0*/  PRMT R10, R5, 0x7610, R10 ;  /* 0x00007610050a7816 */ /* 0x000fe4000000000a */
[----:B------:R-:W-:-:S05]  /*fbb0*/  @P3 MOV R5, R161 ;  /* 0x000000a100053202 */ /* 0x000fca0000000f00 */
[----:B------:R0:W-:Y:S01]  /*fbc0*/  @P3 STG.E.U16 desc[UR36][R4.64+0x30], R10 ;  /* 0x0000300a04003986 */ /* 0x0001e2000c101524 */
[----:B------:R-:W-:Y:S05]  /*fbd0*/  @!P2 BRA `(.L_x_317) ;  /* 0x000000000004a947 */ /* 0x000fea0003800000 */
[----:B------:R0:W5:Y:S02]  /*fbe0*/  LDG.E.LTC128B.U16 R3, desc[UR36][R12.64+0x32] ;  /* 0x000032240c037981 */ /* 0x000164000c1e1520 */
.L_x_317:
[----:B------:R-:W-:Y:S05]  /*fbf0*/  BSYNC B1 ;  /* 0x0000000000017941 */ /* 0x000fea0003800000 */
.L_x_316:
[----:B0----5:R-:W-:Y:S01]  /*fc00*/  HADD2.F32 R5, -RZ, R3.H0_H0 ;  /* 0x20000003ff057230 */ /* 0x021fe20000004100 */
[----:B------:R-:W-:Y:S01]  /*fc10*/  ISETP.GT.AND P3, PT, R0, 0x20, P0 ;  /* 0x000000200000780c */ /* 0x000fe20000764270 */
[----:B------:R-:W-:Y:S03]  /*fc20*/  BSSY B1, `(.L_x_318) ;  /* 0x000000a000017945 */ /* 0x000fe60003800000 */
[----:B------:R-:W-:Y:S01]  /*fc30*/  FMUL R4, R5, R16 ;  /* 0x0000001005047220 */ /* 0x000fe20000400000 */
[----:B------:R-:W-:-:S03]  /*fc40*/  @P2 IMAD.MOV.U32 R5, RZ, RZ, R161 ;  /* 0x000000ffff052224 */ /* 0x000fc600078e00a1 */
[----:B------:R-:W-:-:S05]  /*fc50*/  FFMA R4, R39, R2, R4 ;  /* 0x0000000227047223 */ /* 0x000fca0000000004 */
[----:B------:R-:W-:-:S04]  /*fc60*/  F2FP.F16.F32.PACK_AB R4, RZ, R4 ;  /* 0x00000004ff04723e */ /* 0x000fc800000000ff */
[----:B------:R-:W-:Y:S01]  /*fc70*/  PRMT R10, R4, 0x7610, R10 ;  /* 0x00007610040a7816 */ /* 0x000fe2000000000a */
[----:B------:R-:W-:-:S05]  /*fc80*/  @P2 IMAD.MOV.U32 R4, RZ, RZ, R160 ;  /* 0x000000ffff042224 */ /* 0x000fca00078e00a0 */
[----:B------:R0:W-:Y:S01]  /*fc90*/  @P2 STG.E.U16 desc[UR36][R4.64+0x32], R10 ;  /* 0x0000320a04002986 */ /* 0x0001e2000c101524 */
[----:B------:R-:W-:Y:S05]  /*fca0*/  @!P3 BRA `(.L_x_319) ;  /* 0x000000000004b947 */ /* 0x000fea0003800000 */
[----:B------:R0:W5:Y:S02]  /*fcb0*/  LDG.E.LTC128B.U16 R3, desc[UR36][R6.64+0x40] ;  /* 0x0000402406037981 */ /* 0x000164000c1e1520 */
.L_x_319:
[----:B------:R-:W-:Y:S05]  /*fcc0*/  BSYNC B1 ;  /* 0x0000000000017941 */ /* 0x000fea0003800000 */
.L_x_318:
        /* <DEDUP_REMOVED lines=9> */
.L_x_321:
[----:B------:R-:W-:Y:S05]  /*fd60*/  BSYNC B1 ;  /* 0x0000000000017941 */ /* 0x000fea0003800000 */
.L_x_320:
        /* <DEDUP_REMOVED lines=9> */
.L_x_323:
[----:B------:R-:W-:Y:S05]  /*fe00*/  BSYNC B1 ;  /* 0x0000000000017941 */ /* 0x000fea0003800000 */
.L_x_322:
[----:B-----5:R-:W-:Y:S01]  /*fe10*/  HADD2.F32 R5, -RZ, R3.H0_H0 ;  /* 0x20000003ff057230 */ /* 0x020fe20000004100 */
[----:B0-----:R-:W-:Y:S01]  /*fe20*/  @P3 MOV R4, R160 ;  /* 0x000000a000043202 */ /* 0x001fe20000000f00 */
[----:B------:R-:W-:Y:S01]  /*fe30*/  BSSY B1, `(.L_x_324) ;  /* 0x000000a000017945 */ /* 0x000fe20003800000 */
[----:B------:R-:W-:Y:S02]  /*fe40*/  ISETP.GT.AND P2, PT, R0, 0x21, P1 ;  /* 0x000000210000780c */ /* 0x000fe40000f44270 */
[----:B------:R-:W-:-:S04]  /*fe50*/  FMUL R5, R5, R16 ;  /* 0x0000001005057220 */ /* 0x000fc80000400000 */
[----:B------:R-:W-:-:S05]  /*fe60*/  FFMA R5, R42, R2, R5 ;  /* 0x000000022a057223 */ /* 0x000fca0000000005 */
[----:B------:R-:W-:-:S04]  /*fe70*/  F2FP.F16.F32.PACK_AB R5, RZ, R5 ;  /* 0x00000005ff05723e */ /* 0x000fc800000000ff */
[----:B------:R-:W-:Y:S01]  /*fe80*/  PRMT R10, R5, 0x7610, R10 ;  /* 0x00007610050a7816 */ /* 0x000fe2000000000a */
[----:B------:R-:W-:-:S05]  /*fe90*/  @P3 IMAD.MOV.U32 R5, RZ, RZ, R161 ;  /* 0x000000ffff053224 */ /* 0x000fca00078e00a1 */
[----:B------:R0:W-:Y:S01]  /*fea0*/  @P3 STG.E.U16 desc[UR36][R4.64+0x40], R10 ;  /* 0x0000400a04003986 */ /* 0x0001e2000c101524 */
[----:B------:R-:W-:Y:S05]  /*feb0*/  @!P2 BRA `(.L_x_325) ;  /* 0x000000000004a947 */ /* 0x000fea0003800000 */
[----:B------:R0:W5:Y:S02]  /*fec0*/  LDG.E.LTC128B.U16 R3, desc[UR36][R12.64+0x42] ;  /* 0x000042240c037981 */ /* 0x000164000c1e1520 */
.L_x_325:
[----:B------:R-:W-:Y:S05]  /*fed0*/  BSYNC B1 ;  /* 0x0000000000017941 */ /* 0x000fea0003800000 */
.L_x_324:
[----:B0----5:R-:W-:Y:S01]  /*fee0*/  HADD2.F32 R5, -RZ, R3.H0_H0 ;  /* 0x20000003ff057230 */ /* 0x021fe20000004100 */
[----:B------:R-:W-:Y:S01]  /*fef0*/  ISETP.GT.AND P3, PT, R0, 0x28, P0 ;  /* 0x000000280000780c */ /* 0x000fe20000764270 */
[----:B------:R-:W-:Y:S03]  /*ff00*/  BSSY B1, `(.L_x_326) ;  /* 0x000000a000017945 */ /* 0x000fe60003800000 */
[----:B------:R-:W-:Y:S01]  /*ff10*/  FMUL R4, R5, R16 ;  /* 0x0000001005047220 */ /* 0x000fe20000400000 */
[----:B------:R-:W-:-:S03]  /*ff20*/  @P2 MOV R5, R161 ;  /* 0x000000a100052202 */ /* 0x000fc60000000f00 */
[----:B------:R-:W-:-:S05]  /*ff30*/  FFMA R4, R43, R2, R4 ;  /* 0x000000022b047223 */ /* 0x000fca0000000004 */
[----:B------:R-:W-:-:S04]  /*ff40*/  F2FP.F16.F32.PACK_AB R4, RZ, R4 ;  /* 0x00000004ff04723e */ /* 0x000fc800000000ff */
[----:B------:R-:W-:Y:S01]  /*ff50*/  PRMT R10, R4, 0x7610, R10 ;  /* 0x00007610040a7816 */ /* 0x000fe2000000000a */
[----:B------:R-:W-:-:S05]  /*ff60*/  @P2 IMAD.MOV.U32 R4, RZ, RZ, R160 ;  /* 0x000000ffff042224 */ /* 0x000fca00078e00a0 */
[----:B------:R0:W-:Y:S01]  /*ff70*/  @P2 STG.E.U16 desc[UR36][R4.64+0x42], R10 ;  /* 0x0000420a04002986 */ /* 0x0001e2000c101524 */
[----:B------:R-:W-:Y:S05]  /*ff80*/  @!P3 BRA `(.L_x_327) ;  /* 0x000000000004b947 */ /* 0x000fea0003800000 */
[----:B------:R0:W5:Y:S02]  /*ff90*/  LDG.E.LTC128B.U16 R3, desc[UR36][R6.64+0x50] ;  /* 0x0000502406037981 */ /* 0x000164000c1e1520 */
.L_x_327:
[----:B------:R-:W-:Y:S05]  /*ffa0*/  BSYNC B1 ;  /* 0x0000000000017941 */ /* 0x000fea0003800000 */
.L_x_326:
        /* <DEDUP_REMOVED lines=9> */
.L_x_329:
[----:B------:R-:W-:Y:S05]  /*10040*/  BSYNC B1 ;  /* 0x0000000000017941 */ /* 0x000fea0003800000 */
.L_x_328:
        /* <DEDUP_REMOVED lines=9> */
.L_x_331:
[----:B------:R-:W-:Y:S05]  /*100e0*/  BSYNC B1 ;  /* 0x0000000000017941 */ /* 0x000fea0003800000 */
.L_x_330:
[----:B-----5:R-:W-:Y:S01]  /*100f0*/  HADD2.F32 R5, -RZ, R3.H0_H0 ;  /* 0x20000003ff057230 */ /* 0x020fe20000004100 */
[----:B------:R-:W-:Y:S01]  /*10100*/  ISETP.GT.AND P2, PT, R0, 0x29, P1 ;  /* 0x000000290000780c */ /* 0x000fe20000f44270 */
[----:B0-----:R-:W-:Y:S01]  /*10110*/  @P3 IMAD.MOV.U32 R4, RZ, RZ, R160 ;  /* 0x000000ffff043224 */ /* 0x001fe200078e00a0 */
[----:B------:R-:W-:Y:S02]  /*10120*/  BSSY B1, `(.L_x_332) ;  /* 0x0000009000017945 */ /* 0x000fe40003800000 */
        /* <DEDUP_REMOVED lines=8> */
.L_x_333:
[----:B------:R-:W-:Y:S05]  /*101b0*/  BSYNC B1 ;  /* 0x0000000000017941 */ /* 0x000fea0003800000 */
.L_x_332:
        /* <DEDUP_REMOVED lines=12> */
.L_x_335:
[----:B------:R-:W-:Y:S05]  /*10280*/  BSYNC B1 ;  /* 0x0000000000017941 */ /* 0x000fea0003800000 */
.L_x_334:
        /* <DEDUP_REMOVED lines=9> */
.L_x_337:
[----:B------:R-:W-:Y:S05]  /*10320*/  BSYNC B1 ;  /* 0x0000000000017941 */ /* 0x000fea0003800000 */
.L_x_336:
        /* <DEDUP_REMOVED lines=9> */
.L_x_339:
[----:B------:R-:W-:Y:S05]  /*103c0*/  BSYNC B1 ;  /* 0x0000000000017941 */ /* 0x000fea0003800000 */
.L_x_338:
        /* <DEDUP_REMOVED lines=12> */
.L_x_341:
[----:B------:R-:W-:Y:S05]  /*10490*/  BSYNC B1 ;  /* 0x0000000000017941 */ /* 0x000fea0003800000 */
.L_x_340:
        /* <DEDUP_REMOVED lines=12> */
.L_x_343:
[----:B------:R-:W-:Y:S05]  /*10560*/  BSYNC B1 ;  /* 0x0000000000017941 */ /* 0x000fea0003800000 */
.L_x_342:
        /* <DEDUP_REMOVED lines=9> */
.L_x_345:
[----:B------:R-:W-:Y:S05]  /*10600*/  BSYNC B1 ;  /* 0x0000000000017941 */ /* 0x000fea0003800000 */
.L_x_344:
        /* <DEDUP_REMOVED lines=9> */
.L_x_347:
[----:B------:R-:W-:Y:S05]  /*106a0*/  BSYNC B1 ;  /* 0x0000000000017941 */ /* 0x000fea0003800000 */
.L_x_346:
        /* <DEDUP_REMOVED lines=12> */
.L_x_349:
[----:B------:R-:W-:Y:S05]  /*10770*/  BSYNC B1 ;  /* 0x0000000000017941 */ /* 0x000fea0003800000 */
.L_x_348:
        /* <DEDUP_REMOVED lines=12> */
.L_x_351:
[----:B------:R-:W-:Y:S05]  /*10840*/  BSYNC B1 ;  /* 0x0000000000017941 */ /* 0x000fea0003800000 */
.L_x_350:
        /* <DEDUP_REMOVED lines=9> */
.L_x_353:
[----:B------:R-:W-:Y:S05]  /*108e0*/  BSYNC B1 ;  /* 0x0000000000017941 */ /* 0x000fea0003800000 */
.L_x_352:
        /* <DEDUP_REMOVED lines=9> */
.L_x_355:
[----:B------:R-:W-:Y:S05]  /*10980*/  BSYNC B1 ;  /* 0x0000000000017941 */ /* 0x000fea0003800000 */
.L_x_354:
        /* <DEDUP_REMOVED lines=12> */
.L_x_357:
[----:B------:R-:W-:Y:S05]  /*10a50*/  BSYNC B1 ;  /* 0x0000000000017941 */ /* 0x000fea0003800000 */
.L_x_356:
        /* <DEDUP_REMOVED lines=12> */
.L_x_359:
[----:B------:R-:W-:Y:S05]  /*10b20*/  BSYNC B1 ;  /* 0x0000000000017941 */ /* 0x000fea0003800000 */
.L_x_358:
        /* <DEDUP_REMOVED lines=9> */
.L_x_361:
[----:B------:R-:W-:Y:S05]  /*10bc0*/  BSYNC B1 ;  /* 0x0000000000017941 */ /* 0x000fea0003800000 */
.L_x_360:
        /* <DEDUP_REMOVED lines=9> */
.L_x_363:
[----:B------:R-:W-:Y:S05]  /*10c60*/  BSYNC B1 ;  /* 0x0000000000017941 */ /* 0x000fea0003800000 */
.L_x_362:
        /* <DEDUP_REMOVED lines=12> */
.L_x_365:
[----:B------:R-:W-:Y:S05]  /*10d30*/  BSYNC B1 ;  /* 0x0000000000017941 */ /* 0x000fea0003800000 */
.L_x_364:
        /* <DEDUP_REMOVED lines=12> */
.L_x_367:
[----:B------:R-:W-:Y:S05]  /*10e00*/  BSYNC B1 ;  /* 0x0000000000017941 */ /* 0x000fea0003800000 */
.L_x_366:
        /* <DEDUP_REMOVED lines=9> */
.L_x_369:
[----:B------:R-:W-:Y:S05]  /*10ea0*/  BSYNC B1 ;  /* 0x0000000000017941 */ /* 0x000fea0003800000 */
.L_x_368:
        /* <DEDUP_REMOVED lines=9> */
.L_x_371:
[----:B------:R-:W-:Y:S05]  /*10f40*/  BSYNC B1 ;  /* 0x0000000000017941 */ /* 0x000fea0003800000 */
.L_x_370:
        /* <DEDUP_REMOVED lines=12> */
.L_x_373:
[----:B------:R-:W-:Y:S05]  /*11010*/  BSYNC B1 ;  /* 0x0000000000017941 */ /* 0x000fea0003800000 */
.L_x_372:
        /* <DEDUP_REMOVED lines=12> */
.L_x_375:
[----:B------:R-:W-:Y:S05]  /*110e0*/  BSYNC B1 ;  /* 0x0000000000017941 */ /* 0x000fea0003800000 */
.L_x_374:
        /* <DEDUP_REMOVED lines=9> */
.L_x_377:
[----:B------:R-:W-:Y:S05]  /*11180*/  BSYNC B1 ;  /* 0x0000000000017941 */ /* 0x000fea0003800000 */
.L_x_376:
        /* <DEDUP_REMOVED lines=9> */
.L_x_379:
[----:B------:R-:W-:Y:S05]  /*11220*/  BSYNC B1 ;  /* 0x0000000000017941 */ /* 0x000fea0003800000 */
.L_x_378:
        /* <DEDUP_REMOVED lines=12> */
.L_x_381:
[----:B------:R-:W-:Y:S05]  /*112f0*/  BSYNC B1 ;  /* 0x0000000000017941 */ /* 0x000fea0003800000 */
.L_x_380:
        /* <DEDUP_REMOVED lines=12> */
.L_x_383:
[----:B------:R-:W-:Y:S05]  /*113c0*/  BSYNC B1 ;  /* 0x0000000000017941 */ /* 0x000fea0003800000 */
.L_x_382:
        /* <DEDUP_REMOVED lines=9> */
.L_x_385:
[----:B------:R-:W-:Y:S05]  /*11460*/  BSYNC B1 ;  /* 0x0000000000017941 */ /* 0x000fea0003800000 */
.L_x_384:
        /* <DEDUP_REMOVED lines=9> */
.L_x_387:
[----:B------:R-:W-:Y:S05]  /*11500*/  BSYNC B1 ;  /* 0x0000000000017941 */ /* 0x000fea0003800000 */
.L_x_386:
        /* <DEDUP_REMOVED lines=12> */
.L_x_389:
[----:B------:R-:W-:Y:S05]  /*115d0*/  BSYNC B1 ;  /* 0x0000000000017941 */ /* 0x000fea0003800000 */
.L_x_388:
        /* <DEDUP_REMOVED lines=12> */
.L_x_391:
[----:B------:R-:W-:Y:S05]  /*116a0*/  BSYNC B1 ;  /* 0x0000000000017941 */ /* 0x000fea0003800000 */
.L_x_390:
        /* <DEDUP_REMOVED lines=9> */
.L_x_393:
[----:B------:R-:W-:Y:S05]  /*11740*/  BSYNC B1 ;  /* 0x0000000000017941 */ /* 0x000fea0003800000 */
.L_x_392:
        /* <DEDUP_REMOVED lines=9> */
.L_x_395:
[----:B------:R-:W-:Y:S05]  /*117e0*/  BSYNC B1 ;  /* 0x0000000000017941 */ /* 0x000fea0003800000 */
.L_x_394:
        /* <DEDUP_REMOVED lines=12> */
.L_x_397:
[----:B------:R-:W-:Y:S05]  /*118b0*/  BSYNC B1 ;  /* 0x0000000000017941 */ /* 0x000fea0003800000 */
.L_x_396:
        /* <DEDUP_REMOVED lines=12> */
.L_x_399:
[----:B------:R-:W-:Y:S05]  /*11980*/  BSYNC B1 ;  /* 0x0000000000017941 */ /* 0x000fea0003800000 */
.L_x_398:
        /* <DEDUP_REMOVED lines=9> */
.L_x_401:
[----:B------:R-:W-:Y:S05]  /*11a20*/  BSYNC B1 ;  /* 0x0000000000017941 */ /* 0x000fea0003800000 */
.L_x_400:
        /* <DEDUP_REMOVED lines=9> */
.L_x_403:
[----:B------:R-:W-:Y:S05]  /*11ac0*/  BSYNC B1 ;  /* 0x0000000000017941 */ /* 0x000fea0003800000 */
.L_x_402:
        /* <DEDUP_REMOVED lines=12> */
.L_x_405:
[----:B------:R-:W-:Y:S05]  /*11b90*/  BSYNC B1 ;  /* 0x0000000000017941 */ /* 0x000fea0003800000 */
.L_x_404:
        /* <DEDUP_REMOVED lines=12> */
.L_x_407:
[----:B------:R-:W-:Y:S05]  /*11c60*/  BSYNC B1 ;  /* 0x0000000000017941 */ /* 0x000fea0003800000 */
.L_x_406:
        /* <DEDUP_REMOVED lines=9> */
.L_x_409:
[----:B------:R-:W-:Y:S05]  /*11d00*/  BSYNC B1 ;  /* 0x0000000000017941 */ /* 0x000fea0003800000 */
.L_x_408:
        /* <DEDUP_REMOVED lines=9> */
.L_x_411:
[----:B------:R-:W-:Y:S05]  /*11da0*/  BSYNC B1 ;  /* 0x0000000000017941 */ /* 0x000fea0003800000 */
.L_x_410:
        /* <DEDUP_REMOVED lines=12> */
.L_x_413:
[----:B------:R-:W-:Y:S05]  /*11e70*/  BSYNC B1 ;  /* 0x0000000000017941 */ /* 0x000fea0003800000 */
.L_x_412:
        /* <DEDUP_REMOVED lines=12> */
.L_x_415:
[----:B------:R-:W-:Y:S05]  /*11f40*/  BSYNC B1 ;  /* 0x0000000000017941 */ /* 0x000fea0003800000 */
.L_x_414:
        /* <DEDUP_REMOVED lines=9> */
.L_x_417:
[----:B------:R-:W-:Y:S05]  /*11fe0*/  BSYNC B1 ;  /* 0x0000000000017941 */ /* 0x000fea0003800000 */
.L_x_416:
        /* <DEDUP_REMOVED lines=9> */
.L_x_419:
[----:B------:R-:W-:Y:S05]  /*12080*/  BSYNC B1 ;  /* 0x0000000000017941 */ /* 0x000fea0003800000 */
.L_x_418:
        /* <DEDUP_REMOVED lines=12> */
.L_x_421:
[----:B------:R-:W-:Y:S05]  /*12150*/  BSYNC B1 ;  /* 0x0000000000017941 */ /* 0x000fea0003800000 */
.L_x_420:
        /* <DEDUP_REMOVED lines=12> */
.L_x_423:
[----:B------:R-:W-:Y:S05]  /*12220*/  BSYNC B1 ;  /* 0x0000000000017941 */ /* 0x000fea0003800000 */
.L_x_422:
        /* <DEDUP_REMOVED lines=9> */
.L_x_425:
[----:B------:R-:W-:Y:S05]  /*122c0*/  BSYNC B1 ;  /* 0x0000000000017941 */ /* 0x000fea0003800000 */
.L_x_424:
        /* <DEDUP_REMOVED lines=9> */
.L_x_427:
[----:B------:R-:W-:Y:S05]  /*12360*/  BSYNC B1 ;  /* 0x0000000000017941 */ /* 0x000fea0003800000 */
.L_x_426:
        /* <DEDUP_REMOVED lines=12> */
.L_x_429:
[----:B------:R-:W-:Y:S05]  /*12430*/  BSYNC B1 ;  /* 0x0000000000017941 */ /* 0x000fea0003800000 */
.L_x_428:
        /* <DEDUP_REMOVED lines=12> */
.L_x_431:
[----:B------:R-:W-:Y:S05]  /*12500*/  BSYNC B1 ;  /* 0x0000000000017941 */ /* 0x000fea0003800000 */
.L_x_430:
        /* <DEDUP_REMOVED lines=9> */
.L_x_433:
[----:B------:R-:W-:Y:S05]  /*125a0*/  BSYNC B1 ;  /* 0x0000000000017941 */ /* 0x000fea0003800000 */
.L_x_432:
        /* <DEDUP_REMOVED lines=9> */
.L_x_435:
[----:B------:R-:W-:Y:S05]  /*12640*/  BSYNC B1 ;  /* 0x0000000000017941 */ /* 0x000fea0003800000 */
.L_x_434:
        /* <DEDUP_REMOVED lines=12> */
.L_x_437:
[----:B------:R-:W-:Y:S05]  /*12710*/  BSYNC B1 ;  /* 0x0000000000017941 */ /* 0x000fea0003800000 */
.L_x_436:
        /* <DEDUP_REMOVED lines=12> */
.L_x_439:
[----:B------:R-:W-:Y:S05]  /*127e0*/  BSYNC B1 ;  /* 0x0000000000017941 */ /* 0x000fea0003800000 */
.L_x_438:
        /* <DEDUP_REMOVED lines=9> */
.L_x_441:
[----:B------:R-:W-:Y:S05]  /*12880*/  BSYNC B1 ;  /* 0x0000000000017941 */ /* 0x000fea0003800000 */
.L_x_440:
        /* <DEDUP_REMOVED lines=9> */
.L_x_443:
[----:B------:R-:W-:Y:S05]  /*12920*/  BSYNC B1 ;  /* 0x0000000000017941 */ /* 0x000fea0003800000 */
.L_x_442:
        /* <DEDUP_REMOVED lines=12> */
.L_x_445:
[----:B------:R-:W-:Y:S05]  /*129f0*/  BSYNC B1 ;  /* 0x0000000000017941 */ /* 0x000fea0003800000 */
.L_x_444:
        /* <DEDUP_REMOVED lines=12> */
.L_x_447:
[----:B------:R-:W-:Y:S05]  /*12ac0*/  BSYNC B1 ;  /* 0x0000000000017941 */ /* 0x000fea0003800000 */
.L_x_446:
        /* <DEDUP_REMOVED lines=9> */
.L_x_449:
[----:B------:R-:W-:Y:S05]  /*12b60*/  BSYNC B1 ;  /* 0x0000000000017941 */ /* 0x000fea0003800000 */
.L_x_448:
        /* <DEDUP_REMOVED lines=9> */
.L_x_451:
[----:B------:R-:W-:Y:S05]  /*12c00*/  BSYNC B1 ;  /* 0x0000000000017941 */ /* 0x000fea0003800000 */
.L_x_450:
        /* <DEDUP_REMOVED lines=12> */
.L_x_453:
[----:B------:R-:W-:Y:S05]  /*12cd0*/  BSYNC B1 ;  /* 0x0000000000017941 */ /* 0x000fea0003800000 */
.L_x_452:
        /* <DEDUP_REMOVED lines=12> */
.L_x_455:
[----:B------:R-:W-:Y:S05]  /*12da0*/  BSYNC B1 ;  /* 0x0000000000017941 */ /* 0x000fea0003800000 */
.L_x_454:
        /* <DEDUP_REMOVED lines=9> */
.L_x_457:
[----:B------:R-:W-:Y:S05]  /*12e40*/  BSYNC B1 ;  /* 0x0000000000017941 */ /* 0x000fea0003800000 */
.L_x_456:
        /* <DEDUP_REMOVED lines=9> */
.L_x_459:
[----:B------:R-:W-:Y:S05]  /*12ee0*/  BSYNC B1 ;  /* 0x0000000000017941 */ /* 0x000fea0003800000 */
.L_x_458:
        /* <DEDUP_REMOVED lines=12> */
.L_x_461:
[----:B------:R-:W-:Y:S05]  /*12fb0*/  BSYNC B1 ;  /* 0x0000000000017941 */ /* 0x000fea0003800000 */
.L_x_460:
        /* <DEDUP_REMOVED lines=12> */
.L_x_463:
[----:B------:R-:W-:Y:S05]  /*13080*/  BSYNC B1 ;  /* 0x0000000000017941 */ /* 0x000fea0003800000 */
.L_x_462:
        /* <DEDUP_REMOVED lines=9> */
.L_x_465:
[----:B------:R-:W-:Y:S05]  /*13120*/  BSYNC B1 ;  /* 0x0000000000017941 */ /* 0x000fea0003800000 */
.L_x_464:
        /* <DEDUP_REMOVED lines=9> */
.L_x_467:
[----:B------:R-:W-:Y:S05]  /*131c0*/  BSYNC B1 ;  /* 0x0000000000017941 */ /* 0x000fea0003800000 */
.L_x_466:
        /* <DEDUP_REMOVED lines=12> */
.L_x_469:
[----:B------:R-:W-:Y:S05]  /*13290*/  BSYNC B1 ;  /* 0x0000000000017941 */ /* 0x000fea0003800000 */
.L_x_468:
        /* <DEDUP_REMOVED lines=12> */
.L_x_471:
[----:B------:R-:W-:Y:S05]  /*13360*/  BSYNC B1 ;  /* 0x0000000000017941 */ /* 0x000fea0003800000 */
.L_x_470:
        /* <DEDUP_REMOVED lines=9> */
.L_x_473:
[----:B------:R-:W-:Y:S05]  /*13400*/  BSYNC B1 ;  /* 0x0000000000017941 */ /* 0x000fea0003800000 */
.L_x_472:
        /* <DEDUP_REMOVED lines=9> */
.L_x_475:
[----:B------:R-:W-:Y:S05]  /*134a0*/  BSYNC B1 ;  /* 0x0000000000017941 */ /* 0x000fea0003800000 */
.L_x_474:
        /* <DEDUP_REMOVED lines=12> */
.L_x_477:
[----:B------:R-:W-:Y:S05]  /*13570*/  BSYNC B1 ;  /* 0x0000000000017941 */ /* 0x000fea0003800000 */
.L_x_476:
        /* <DEDUP_REMOVED lines=12> */
.L_x_479:
[----:B------:R-:W-:Y:S05]  /*13640*/  BSYNC B1 ;  /* 0x0000000000017941 */ /* 0x000fea0003800000 */
.L_x_478:
        /* <DEDUP_REMOVED lines=9> */
.L_x_481:
[----:B------:R-:W-:Y:S05]  /*136e0*/  BSYNC B1 ;  /* 0x0000000000017941 */ /* 0x000fea0003800000 */
.L_x_480:
        /* <DEDUP_REMOVED lines=9> */
.L_x_483:
[----:B------:R-:W-:Y:S05]  /*13780*/  BSYNC B1 ;  /* 0x0000000000017941 */ /* 0x000fea0003800000 */
.L_x_482:
        /* <DEDUP_REMOVED lines=12> */
.L_x_485:
[----:B------:R-:W-:Y:S05]  /*13850*/  BSYNC B1 ;  /* 0x0000000000017941 */ /* 0x000fea0003800000 */
.L_x_484:
        /* <DEDUP_REMOVED lines=12> */
.L_x_487:
[----:B------:R-:W-:Y:S05]  /*13920*/  BSYNC B1 ;  /* 0x0000000000017941 */ /* 0x000fea0003800000 */
.L_x_486:
        /* <DEDUP_REMOVED lines=9> */
.L_x_489:
[----:B------:R-:W-:Y:S05]  /*139c0*/  BSYNC B1 ;  /* 0x0000000000017941 */ /* 0x000fea0003800000 */
.L_x_488:
        /* <DEDUP_REMOVED lines=9> */
.L_x_491:
[----:B------:R-:W-:Y:S05]  /*13a60*/  BSYNC B1 ;  /* 0x0000000000017941 */ /* 0x000fea0003800000 */
.L_x_490:
        /* <DEDUP_REMOVED lines=12> */
.L_x_493:
[----:B------:R-:W-:Y:S05]  /*13b30*/  BSYNC B1 ;  /* 0x0000000000017941 */ /* 0x000fea0003800000 */
.L_x_492:
        /* <DEDUP_REMOVED lines=12> */
.L_x_495:
[----:B------:R-:W-:Y:S05]  /*13c00*/  BSYNC B1 ;  /* 0x0000000000017941 */ /* 0x000fea0003800000 */
.L_x_494:
        /* <DEDUP_REMOVED lines=9> */
.L_x_497:
[----:B------:R-:W-:Y:S05]  /*13ca0*/  BSYNC B1 ;  /* 0x0000000000017941 */ /* 0x000fea0003800000 */
.L_x_496:
        /* <DEDUP_REMOVED lines=9> */
.L_x_499:
[----:B------:R-:W-:Y:S05]  /*13d40*/  BSYNC B1 ;  /* 0x0000000000017941 */ /* 0x000fea0003800000 */
.L_x_498:
        /* <DEDUP_REMOVED lines=12> */
.L_x_501:
[----:B------:R-:W-:Y:S05]  /*13e10*/  BSYNC B1 ;  /* 0x0000000000017941 */ /* 0x000fea0003800000 */
.L_x_500:
        /* <DEDUP_REMOVED lines=12> */
.L_x_503:
[----:B------:R-:W-:Y:S05]  /*13ee0*/  BSYNC B1 ;  /* 0x0000000000017941 */ /* 0x000fea0003800000 */
.L_x_502:
        /* <DEDUP_REMOVED lines=9> */
.L_x_505:
[----:B------:R-:W-:Y:S05]  /*13f80*/  BSYNC B1 ;  /* 0x0000000000017941 */ /* 0x000fea0003800000 */
.L_x_504:
        /* <DEDUP_REMOVED lines=9> */
.L_x_507:
[----:B------:R-:W-:Y:S05]  /*14020*/  BSYNC B1 ;  /* 0x0000000000017941 */ /* 0x000fea0003800000 */
.L_x_506:
        /* <DEDUP_REMOVED lines=12> */
.L_x_509:
[----:B------:R-:W-:Y:S05]  /*140f0*/  BSYNC B1 ;  /* 0x0000000000017941 */ /* 0x000fea0003800000 */
.L_x_508:
        /* <DEDUP_REMOVED lines=12> */
.L_x_511:
[----:B------:R-:W-:Y:S05]  /*141c0*/  BSYNC B1 ;  /* 0x0000000000017941 */ /* 0x000fea0003800000 */
.L_x_510:
        /* <DEDUP_REMOVED lines=9> */
.L_x_513:
[----:B------:R-:W-:Y:S05]  /*14260*/  BSYNC B1 ;  /* 0x0000000000017941 */ /* 0x000fea0003800000 */
.L_x_512:
        /* <DEDUP_REMOVED lines=9> */
.L_x_515:
[----:B------:R-:W-:Y:S05]  /*14300*/  BSYNC B1 ;  /* 0x0000000000017941 */ /* 0x000fea0003800000 */
.L_x_514:
        /* <DEDUP_REMOVED lines=12> */
.L_x_517:
[----:B------:R-:W-:Y:S05]  /*143d0*/  BSYNC B1 ;  /* 0x0000000000017941 */ /* 0x000fea0003800000 */
.L_x_516:
        /* <DEDUP_REMOVED lines=12> */
.L_x_519:
[----:B------:R-:W-:Y:S05]  /*144a0*/  BSYNC B1 ;  /* 0x0000000000017941 */ /* 0x000fea0003800000 */
.L_x_518:
        /* <DEDUP_REMOVED lines=9> */
.L_x_521:
[----:B------:R-:W-:Y:S05]  /*14540*/  BSYNC B1 ;  /* 0x0000000000017941 */ /* 0x000fea0003800000 */
.L_x_520:
        /* <DEDUP_REMOVED lines=9> */
.L_x_523:
[----:B------:R-:W-:Y:S05]  /*145e0*/  BSYNC B1 ;  /* 0x0000000000017941 */ /* 0x000fea0003800000 */
.L_x_522:
        /* <DEDUP_REMOVED lines=12> */
.L_x_525:
[----:B------:R-:W-:Y:S05]  /*146b0*/  BSYNC B1 ;  /* 0x0000000000017941 */ /* 0x000fea0003800000 */
.L_x_524:
        /* <DEDUP_REMOVED lines=12> */
.L_x_527:
[----:B------:R-:W-:Y:S05]  /*14780*/  BSYNC B1 ;  /* 0x0000000000017941 */ /* 0x000fea0003800000 */
.L_x_526:
        /* <DEDUP_REMOVED lines=9> */
.L_x_529:
[----:B------:R-:W-:Y:S05]  /*14820*/  BSYNC B1 ;  /* 0x0000000000017941 */ /* 0x000fea0003800000 */
.L_x_528:
        /* <DEDUP_REMOVED lines=9> */
.L_x_531:
[----:B------:R-:W-:Y:S05]  /*148c0*/  BSYNC B1 ;  /* 0x0000000000017941 */ /* 0x000fea0003800000 */
.L_x_530:
        /* <DEDUP_REMOVED lines=12> */
.L_x_533:
[----:B------:R-:W-:Y:S05]  /*14990*/  BSYNC B1 ;  /* 0x0000000000017941 */ /* 0x000fea0003800000 */
.L_x_532:
        /* <DEDUP_REMOVED lines=12> */
.L_x_535:
[----:B------:R-:W-:Y:S05]  /*14a60*/  BSYNC B1 ;  /* 0x0000000000017941 */ /* 0x000fea0003800000 */
.L_x_534:
        /* <DEDUP_REMOVED lines=9> */
.L_x_537:
[----:B------:R-:W-:Y:S05]  /*14b00*/  BSYNC B1 ;  /* 0x0000000000017941 */ /* 0x000fea0003800000 */
.L_x_536:
        /* <DEDUP_REMOVED lines=9> */
.L_x_539:
[----:B------:R-:W-:Y:S05]  /*14ba0*/  BSYNC B1 ;  /* 0x0000000000017941 */ /* 0x000fea0003800000 */
.L_x_538:
[----:B-----5:R-:W-:Y:S01]  /*14bb0*/  HADD2.F32 R5, -RZ, R3.H0_H0 ;  /* 0x20000003ff057230 */ /* 0x020fe20000004100 */
[----:B0-----:R-:W-:Y:S01]  /*14bc0*/  @P2 MOV R4, R160 ;  /* 0x000000a000042202 */ /* 0x001fe20000000f00 */
[----:B------:R-:W-:Y:S01]  /*14bd0*/  BSSY B1, `(.L_x_540) ;  /* 0x000000a000017945 */ /* 0x000fe20003800000 */
[----:B------:R-:W-:Y:S02]  /*14be0*/  ISETP.GT.AND P1, PT, R0, 0xf9, P1 ;  /* 0x000000f90000780c */ /* 0x000fe40000f24270 */
[----:B------:R-:W-:-:S04]  /*14bf0*/  FMUL R5, R5, R16 ;  /* 0x0000001005057220 */ /* 0x000fc80000400000 */
[----:B------:R-:W-:-:S05]  /*14c00*/  FFMA R5, R150, R2, R5 ;  /* 0x0000000296057223 */ /* 0x000fca0000000005 */
[----:B------:R-:W-:-:S04]  /*14c10*/  F2FP.F16.F32.PACK_AB R5, RZ, R5 ;  /* 0x00000005ff05723e */ /* 0x000fc800000000ff */
[----:B-1--4-:R-:W-:Y:S01]  /*14c20*/  PRMT R6, R5, 0x7610, R6 ;  /* 0x0000761005067816 */ /* 0x012fe20000000006 */
[----:B------:R-:W-:-:S05]  /*14c30*/  @P2 IMAD.MOV.U32 R5, RZ, RZ, R161 ;  /* 0x000000ffff052224 */ /* 0x000fca00078e00a1 */
[----:B------:R0:W-:Y:S01]  /*14c40*/  @P2 STG.E.U16 desc[UR36][R4.64+0x1f0], R6 ;  /* 0x0001f00604002986 */ /* 0x0001e2000c101524 */
[----:B------:R-:W-:Y:S05]  /*14c50*/  @!P1 BRA `(.L_x_541) ;  /* 0x0000000000049947 */ /* 0x000fea0003800000 */
[----:B------:R1:W5:Y:S02]  /*14c60*/  LDG.E.LTC128B.U16 R3, desc[UR36][R12.64+0x1f2] ;  /* 0x0001f2240c037981 */ /* 0x000364000c1e1520 */
.L_x_541:
[----:B------:R-:W-:Y:S05]  /*14c70*/  BSYNC B1 ;  /* 0x0000000000017941 */ /* 0x000fea0003800000 */
.L_x_540:
[----:B------:R-:W-:Y:S05]  /*14c80*/  @!P1 BRA `(.L_x_542) ;  /* 0x0000004c00b09947 */ /* 0x000fea0003800000 */
[----:B-----5:R-:W-:-:S05]  /*14c90*/  HADD2.F32 R3, -RZ, R3.H0_H0 ;  /* 0x20000003ff037230 */ /* 0x020fca0000004100 */
[----:B------:R-:W-:-:S04]  /*14ca0*/  FMUL R0, R3, R16 ;  /* 0x0000001003007220 */ /* 0x000fc80000400000 */
[----:B------:R-:W-:-:S05]  /*14cb0*/  FFMA R0, R151, R2, R0 ;  /* 0x0000000297007223 */ /* 0x000fca0000000000 */
[----:B------:R-:W-:-:S05]  /*14cc0*/  F2FP.F16.F32.PACK_AB R0, RZ, R0 ;  /* 0x00000000ff00723e */ /* 0x000fca00000000ff */
[----:B------:R4:W-:Y:S01]  /*14cd0*/  STG.E.U16 desc[UR36][R160.64+0x1f2], R0 ;  /* 0x0001f200a0007986 */ /* 0x0009e2000c101524 */
[----:B------:R-:W-:Y:S05]  /*14ce0*/  BRA `(.L_x_542) ;  /* 0x0000004c00987947 */ /* 0x000fea0003800000 */
.L_x_35:
[----:B------:R-:W2:Y:S01]  /*14cf0*/  LDL.LU R3, [R1] ;  /* 0x0000000001037983 */ /* 0x000ea20000300800 */
[----:B------:R-:W-:-:S03]  /*14d00*/  ULDC.64 UR4, c[0x0][0x5c0] ;  /* 0x0001700000047ab9 */ /* 0x000fc60000000a00 */
[----:B------:R-:W3:Y:S04]  /*14d10*/  LDL.LU R9, [R1+0x60] ;  /* 0x0000600001097983 */ /* 0x000ee80000300800 */
[----:B------:R-:W4:Y:S04]  /*14d20*/  LDL.LU R11, [R1+0x8c] ;  /* 0x00008c00010b7983 */ /* 0x000f280000300800 */
[----:B------:R-:W5:Y:S04]  /*14d30*/  LDL.LU R12, [R1+0x90] ;  /* 0x00009000010c7983 */ /* 0x000f680000300800 */
        /* <DEDUP_REMOVED lines=74> */
[----:B------:R-:W5:Y:S01]  /*151e0*/  LDL.LU R161, [R1+0x1cc] ;  /* 0x0001cc0001a17983 */ /* 0x000f620000300800 */
[----:B--2---:R-:W-:-:S03]  /*151f0*/  FMUL R3, R3, R2 ;  /* 0x0000000203037220 */ /* 0x004fc60000400000 */
[----:B------:R-:W2:Y:S01]  /*15200*/  LDL.LU R160, [R1+0x1d0] ;  /* 0x0001d00001a07983 */ /* 0x000ea20000300800 */
[----:B------:R-:W-:-:S03]  /*15210*/  LEA R4, P0, R6, UR4, 0x1 ;  /* 0x0000000406047c11 */ /* 0x000fc6000f8008ff */
[----:B------:R-:W2:Y:S04]  /*15220*/  LDL.LU R159, [R1+0x1d4] ;  /* 0x0001d400019f7983 */ /* 0x000ea80000300800 */
[----:B------:R-:W2:Y:S04]  /*15230*/  LDL.LU R158, [R1+0x1d8] ;  /* 0x0001d800019e7983 */ /* 0x000ea80000300800 */
[----:B------:R-:W2:Y:S04]  /*15240*/  LDL.LU R157, [R1+0x1dc] ;  /* 0x0001dc00019d7983 */ /* 0x000ea80000300800 */
[----:B------:R-:W2:Y:S01]  /*15250*/  LDL.LU R156, [R1+0x1e0] ;  /* 0x0001e000019c7983 */ /* 0x000ea20000300800 */
[----:B------:R-:W-:-:S03]  /*15260*/  LEA.HI.X R5, R6, UR5, R10, 0x1, P0 ;  /* 0x0000000506057c11 */ /* 0x000fc600080f0c0a */
[----:B------:R-:W2:Y:S01]  /*15270*/  LDL.LU R155, [R1+0x1e4] ;  /* 0x0001e400019b7983 */ /* 0x000ea20000300800 */
[----:B------:R-:W-:-:S03]  /*15280*/  F2FP.F16.F32.PACK_AB R3, RZ, R3 ;  /* 0x00000003ff03723e */ /* 0x000fc600000000ff */
[----:B------:R-:W2:Y:S04]  /*15290*/  LDL.LU R154, [R1+0x1e8] ;  /* 0x0001e800019a7983 */ /* 0x000ea80000300800 */
[----:B------:R-:W2:Y:S04]  /*152a0*/  LDL.LU R23, [R1+0x1ec] ;  /* 0x0001ec0001177983 */ /* 0x000ea80000300800 */
[----:B------:R-:W2:Y:S04]  /*152b0*/  LDL.LU R22, [R1+0x1f0] ;  /* 0x0001f00001167983 */ /* 0x000ea80000300800 */
[----:B------:R-:W2:Y:S04]  /*152c0*/  LDL.LU R21, [R1+0x1f4] ;  /* 0x0001f40001157983 */ /* 0x000ea80000300800 */
[----:B------:R-:W2:Y:S04]  /*152d0*/  LDL.LU R20, [R1+0x1f8] ;  /* 0x0001f80001147983 */ /* 0x000ea80000300800 */
[----:B------:R-:W2:Y:S04]  /*152e0*/  LDL.LU R19, [R1+0x1fc] ;  /* 0x0001fc0001137983 */ /* 0x000ea80000300800 */
[----:B------:R-:W3:Y:S04]  /*152f0*/  LDL.LU R7, [R1+0x8] ;  /* 0x0000080001077983 */ /* 0x000ee80000300800 */
[----:B------:R-:W4:Y:S04]  /*15300*/  LDL.LU R6, [R1+0xc] ;  /* 0x00000c0001067983 */ /* 0x000f280000300800 */
[----:B------:R0:W-:Y:S04]  /*15310*/  @P1 STG.E.U16 desc[UR36][R4.64], R3 ;  /* 0x0000000304001986 */ /* 0x0001e8000c101524 */
[----:B0-----:R-:W5:Y:S01]  /*15320*/  LDL.LU R3, [R1+0x4] ;  /* 0x0000040001037983 */ /* 0x001f620000300800 */
[----:B------:R-:W-:Y:S01]  /*15330*/  ISETP.GT.AND P0, PT, R0, 0x1, P3 ;  /* 0x000000010000780c */ /* 0x000fe20001f04270 */
[----:B------:R-:W-:Y:S01]  /*15340*/  USHF.L.U32 UR5, UR8, 0x4, URZ ;  /* 0x0000000408057899 */ /* 0x000fe2000800063f */
[----:B------:R-:W-:Y:S01]  /*15350*/  ISETP.GT.AND P2, PT, R153, 0x8, PT ;  /* 0x000000089900780c */ /* 0x000fe20003f44270 */
[----:B------:R-:W-:Y:S01]  /*15360*/  USHF.L.U64.HI UR4, UR8, 0x4, UR9 ;  /* 0x0000000408047899 */ /* 0x000fe20008010209 */
[----:B---3--:R-:W-:-:S05]  /*15370*/  FMUL R7, R7, R2 ;  /* 0x0000000207077220 */ /* 0x008fca0000400000 */
[----:B------:R-:W-:-:S04]  /*15380*/  F2FP.F16.F32.PACK_AB R7, RZ, R7 ;  /* 0x00000007ff07723e */ /* 0x000fc800000000ff */
[----:B------:R-:W-:Y:S01]  /*15390*/  PRMT R8, R7, 0x7610, R8 ;  /* 0x0000761007087816 */ /* 0x000fe20000000008 */
[----:B-----5:R-:W-:-:S05]  /*153a0*/  FMUL R3, R3, R2 ;  /* 0x0000000203037220 */ /* 0x020fca0000400000 */
[----:B------:R-:W-:-:S05]  /*153b0*/  F2FP.F16.F32.PACK_AB R3, RZ, R3 ;  /* 0x00000003ff03723e */ /* 0x000fca00000000ff */
[----:B------:R4:W-:Y:S01]  /*153c0*/  @P0 STG.E.U16 desc[UR36][R4.64+0x2], R3 ;  /* 0x0000020304000986 */ /* 0x0009e2000c101524 */
[----:B------:R-:W-:Y:S01]  /*153d0*/  ISETP.GT.AND P0, PT, R0, RZ, P2 ;  /* 0x000000ff0000720c */ /* 0x000fe20001704270 */
[----:B----4-:R-:W-:Y:S01]  /*153e0*/  FMUL R3, R6, R2 ;  /* 0x0000000206037220 */ /* 0x010fe20000400000 */
[----:B------:R-:W-:-:S04]  /*153f0*/  IADD3 R6, P1, R4, UR5, RZ ;  /* 0x0000000504067c10 */ /* 0x000fc8000ff3e0ff */
[----:B------:R-:W-:Y:S02]  /*15400*/  IADD3.X R7, R5, UR4, RZ, P1, !PT ;  /* 0x0000000405077c10 */ /* 0x000fe40008ffe4ff */
[----:B------:R-:W-:-:S05]  /*15410*/  F2FP.F16.F32.PACK_AB R3, RZ, R3 ;  /* 0x00000003ff03723e */ /* 0x000fca00000000ff */
[----:B------:R0:W-:Y:S01]  /*15420*/  @P0 STG.E.U16 desc[UR36][R6.64], R8 ;  /* 0x0000000806000986 */ /* 0x0001e2000c101524 */
[----:B------:R-:W-:-:S03]  /*15430*/  ISETP.GT.AND P0, PT, R0, 0x1, P2 ;  /* 0x000000010000780c */ /* 0x000fc60001704270 */
[----:B0-----:R-:W3:Y:S10]  /*15440*/  LDL.LU R8, [R1+0x50] ;  /* 0x0000500001087983 */ /* 0x001ef40000300800 */
[----:B------:R0:W-:Y:S04]  /*15450*/  @P0 STG.E.U16 desc[UR36][R6.64+0x2], R3 ;  /* 0x0000020306000986 */ /* 0x0001e8000c101524 */
[----:B0-----:R-:W4:Y:S01]  /*15460*/  LDL.LU R3, [R1+0x10] ;  /* 0x0000100001037983 */ /* 0x001f220000300800 */
[----:B------:R-:W-:Y:S01]  /*15470*/  ISETP.GT.AND P0, PT, R0, 0x8, P3 ;  /* 0x000000080000780c */ /* 0x000fe20001f04270 */
[----:B----4-:R-:W-:-:S05]  /*15480*/  FMUL R3, R3, R2 ;  /* 0x0000000203037220 */ /* 0x010fca0000400000 */
[----:B------:R-:W-:-:S07]  /*15490*/  F2FP.F16.F32.PACK_AB R3, RZ, R3 ;  /* 0x00000003ff03723e */ /* 0x000fce00000000ff */
        /* <DEDUP_REMOVED lines=73> */
[----:B---3--:R-:W-:-:S05]  /*15930*/  FMUL R8, R8, R2 ;  /* 0x0000000208087220 */ /* 0x008fca0000400000 */
[----:B------:R-:W-:Y:S01]  /*15940*/  F2FP.F16.F32.PACK_AB R8, RZ, R8 ;  /* 0x00000008ff08723e */ /* 0x000fe200000000ff */
[----:B----4-:R-:W-:-:S05]  /*15950*/  FMUL R3, R3, R2 ;  /* 0x0000000203037220 */ /* 0x010fca0000400000 */
[----:B------:R-:W-:-:S05]  /*15960*/  F2FP.F16.F32.PACK_AB R3, RZ, R3 ;  /* 0x00000003ff03723e */ /* 0x000fca00000000ff */
[----:B------:R0:W-:Y:S01]  /*15970*/  @P0 STG.E.U16 desc[UR36][R6.64+0x42], R3 ;  /* 0x0000420306000986 */ /* 0x0001e2000c101524 */
[----:B------:R-:W-:-:S03]  /*15980*/  ISETP.GT.AND P0, PT, R0, 0x28, P3 ;  /* 0x000000280000780c */ /* 0x000fc60001f04270 */
[----:B0-----:R-:W3:Y:S01]  /*15990*/  LDL.LU R3, [R1+0x54] ;  /* 0x0000540001037983 */ /* 0x001ee20000300800 */
[----:B------:R-:W-:-:S09]  /*159a0*/  ISETP.GT.AND P1, PT, R0, 0x29, P3 ;  /* 0x000000290000780c */ /* 0x000fd20001f24270 */
[----:B------:R0:W-:Y:S04]  /*159b0*/  @P0 STG.E.U16 desc[UR36][R4.64+0x50], R8 ;  /* 0x0000500804000986 */ /* 0x0001e8000c101524 */
[----:B0-----:R-:W4:Y:S01]  /*159c0*/  LDL.LU R8, [R1+0x58] ;  /* 0x0000580001087983 */ /* 0x001f220000300800 */
[----:B---3--:R-:W-:-:S05]  /*159d0*/  FMUL R3, R3, R2 ;  /* 0x0000000203037220 */ /* 0x008fca0000400000 */
[----:B------:R-:W-:-:S05]  /*159e0*/  F2FP.F16.F32.PACK_AB R3, RZ, R3 ;  /* 0x00000003ff03723e */ /* 0x000fca00000000ff */
[----:B------:R0:W-:Y:S01]  /*159f0*/  @P1 STG.E.U16 desc[UR36][R4.64+0x52], R3 ;  /* 0x0000520304001986 */ /* 0x0001e2000c101524 */
[----:B----4-:R-:W-:-:S05]  /*15a00*/  FMUL R8, R8, R2 ;  /* 0x0000000208087220 */ /* 0x010fca0000400000 */
[----:B------:R-:W-:Y:S01]  /*15a10*/  F2FP.F16.F32.PACK_AB R8, RZ, R8 ;  /* 0x00000008ff08723e */ /* 0x000fe200000000ff */
[----:B0-----:R-:W3:Y:S03]  /*15a20*/  LDL.LU R3, [R1+0x5c] ;  /* 0x00005c0001037983 */ /* 0x001ee60000300800 */
[----:B------:R-:W-:Y:S02]  /*15a30*/  PRMT R10, R8, 0x7610, R10 ;  /* 0x00007610080a7816 */ /* 0x000fe4000000000a */
[----:B------:R-:W4:Y:S01]  /*15a40*/  LDL.LU R8, [R1+0x64] ;  /* 0x0000640001087983 */ /* 0x000f220000300800 */
[C---:B------:R-:W-:Y:S02]  /*15a50*/  ISETP.GT.AND P1, PT, R0.reuse, 0x28, P2 ;  /* 0x000000280000780c */ /* 0x040fe40001724270 */
[C---:B------:R-:W-:Y:S02]  /*15a60*/  ISETP.GT.AND P4, PT, R0.reuse, 0x29, P2 ;  /* 0x000000290000780c */ /* 0x040fe40001784270 */
[C---:B------:R-:W-:Y:S01]  /*15a70*/  ISETP.GT.AND P5, PT, R0.reuse, 0x30, P3 ;  /* 0x000000300000780c */ /* 0x040fe20001fa4270 */
[----:B------:R-:W-:Y:S01]  /*15a80*/  FMUL R9, R9, R2 ;  /* 0x0000000209097220 */ /* 0x000fe20000400000 */
[----:B------:R-:W-:-:S04]  /*15a90*/  ISETP.GT.AND P0, PT, R0, 0x31, P3 ;  /* 0x000000310000780c */ /* 0x000fc80001f04270 */
[----:B------:R-:W-:-:S03]  /*15aa0*/  F2FP.F16.F32.PACK_AB R9, RZ, R9 ;  /* 0x00000009ff09723e */ /* 0x000fc600000000ff */
[----:B------:R0:W-:Y:S04]  /*15ab0*/  @P1 STG.E.U16 desc[UR36][R6.64+0x50], R10 ;  /* 0x0000500a06001986 */ /* 0x0001e8000c101524 */
[----:B0-----:R-:W5:Y:S01]  /*15ac0*/  LDL.LU R10, [R1+0x74] ;  /* 0x00007400010a7983 */ /* 0x001f620000300800 */
[----:B---3--:R-:W-:-:S05]  /*15ad0*/  FMUL R3, R3, R2 ;  /* 0x0000000203037220 */ /* 0x008fca0000400000 */
[----:B------:R-:W-:Y:S01]  /*15ae0*/  F2FP.F16.F32.PACK_AB R3, RZ, R3 ;  /* 0x00000003ff03723e */ /* 0x000fe200000000ff */
[----:B----4-:R-:W-:-:S04]  /*15af0*/  FMUL R8, R8, R2 ;  /* 0x0000000208087220 */ /* 0x010fc80000400000 */
[----:B------:R0:W-:Y:S04]  /*15b00*/  @P4 STG.E.U16 desc[UR36][R6.64+0x52], R3 ;  /* 0x0000520306004986 */ /* 0x0001e8000c101524 */
[----:B------:R1:W-:Y:S01]  /*15b10*/  @P5 STG.E.U16 desc[UR36][R4.64+0x60], R9 ;  /* 0x0000600904005986 */ /* 0x0003e2000c101524 */
[----:B0-----:R-:W-:-:S03]  /*15b20*/  F2FP.F16.F32.PACK_AB R3, RZ, R8 ;  /* 0x00000008ff03723e */ /* 0x001fc600000000ff */
[----:B------:R-:W3:Y:S01]  /*15b30*/  LDL.LU R8, [R1+0x68] ;  /* 0x0000680001087983 */ /* 0x000ee20000300800 */
[----:B-1----:R-:W-:-:S03]  /*15b40*/  PRMT R9, R3, 0x7610, R9 ;  /* 0x0000761003097816 */ /* 0x002fc60000000009 */
[----:B------:R-:W4:Y:S04]  /*15b50*/  LDL.LU R3, [R1+0x6c] ;  /* 0x00006c0001037983 */ /* 0x000f280000300800 */
[----:B------:R0:W-:Y:S04]  /*15b60*/  @P0 STG.E.U16 desc[UR36][R4.64+0x62], R9 ;  /* 0x0000620904000986 */ /* 0x0001e8000c101524 */
[----:B0-----:R-:W2:Y:S01]  /*15b70*/  LDL.LU R9, [R1+0x70] ;  /* 0x0000700001097983 */ /* 0x001ea20000300800 */
[----:B------:R-:W-:Y:S01]  /*15b80*/  ISETP.GT.AND P1, PT, R0, 0x30, P2 ;  /* 0x000000300000780c */ /* 0x000fe20001724270 */
[----:B---3--:R-:W-:-:S05]  /*15b90*/  FMUL R8, R8, R2 ;  /* 0x0000000208087220 */ /* 0x008fca0000400000 */
[----:B------:R-:W-:-:S07]  /*15ba0*/  F2FP.F16.F32.PACK_AB R8, RZ, R8 ;  /* 0x00000008ff08723e */ /* 0x000fce00000000ff */
[----:B------:R0:W-:Y:S01]  /*15bb0*/  @P1 STG.E.U16 desc[UR36][R6.64+0x60], R8 ;  /* 0x0000600806001986 */ /* 0x0001e2000c101524 */
[----:B--2---:R-:W-:-:S05]  /*15bc0*/  FMUL R9, R9, R2 ;  /* 0x0000000209097220 */ /* 0x004fca0000400000 */
[----:B0-----:R-:W-:-:S04]  /*15bd0*/  F2FP.F16.F32.PACK_AB R8, RZ, R9 ;  /* 0x00000009ff08723e */ /* 0x001fc800000000ff */
[----:B------:R-:W-:Y:S02]  /*15be0*/  PRMT R9, R8, 0x7610, R9 ;  /* 0x0000761008097816 */ /* 0x000fe40000000009 */
[----:B------:R-:W2:Y:S01]  /*15bf0*/  LDL.LU R8, [R1+0x78] ;  /* 0x0000780001087983 */ /* 0x000ea20000300800 */
[C---:B------:R-:W-:Y:S01]  /*15c00*/  ISETP.GT.AND P4, PT, R0.reuse, 0x31, P2 ;  /* 0x000000310000780c */ /* 0x040fe20001784270 */
[-C--:B----4-:R-:W-:Y:S01]  /*15c10*/  FMUL R3, R3, R2.reuse ;  /* 0x0000000203037220 */ /* 0x090fe20000400000 */
[----:B------:R-:W-:Y:S01]  /*15c20*/  ISETP.GT.AND P5, PT, R0, 0x38, P3 ;  /* 0x000000380000780c */ /* 0x000fe20001fa4270 */
[----:B-----5:R-:W-:-:S03]  /*15c30*/  FMUL R10, R10, R2 ;  /* 0x000000020a0a7220 */ /* 0x020fc60000400000 */
[----:B------:R-:W-:Y:S02]  /*15c40*/  F2FP.F16.F32.PACK_AB R3, RZ, R3 ;  /* 0x00000003ff03723e */ /* 0x000fe400000000ff */
[----:B------:R-:W-:-:S05]  /*15c50*/  ISETP.GT.AND P6, PT, R0, 0x39, P3 ;  /* 0x000000390000780c */ /* 0x000fca0001fc4270 */
[----:B------:R0:W-:Y:S04]  /*15c60*/  @P4 STG.E.U16 desc[UR36][R6.64+0x62], R3 ;  /* 0x0000620306004986 */ /* 0x0001e8000c101524 */
[----:B------:R1:W-:Y:S01]  /*15c70*/  @P5 STG.E.U16 desc[UR36][R4.64+0x70], R9 ;  /* 0x0000700904005986 */ /* 0x0003e2000c101524 */
[----:B0-----:R-:W-:-:S04]  /*15c80*/  F2FP.F16.F32.PACK_AB R3, RZ, R10 ;  /* 0x0000000aff03723e */ /* 0x001fc800000000ff */
[----:B------:R-:W-:Y:S01]  /*15c90*/  PRMT R10, R3, 0x7610, R10 ;  /* 0x00007610030a7816 */ /* 0x000fe2000000000a */
[----:B-1----:R-:W3:Y:S04]  /*15ca0*/  LDL.LU R9, [R1+0x80] ;  /* 0x0000800001097983 */ /* 0x002ee80000300800 */
[----:B------:R0:W-:Y:S01]  /*15cb0*/  @P6 STG.E.U16 desc[UR36][R4.64+0x72], R10 ;  /* 0x0000720a04006986 */ /* 0x0001e2000c101524 */
[----:B--2---:R-:W-:-:S05]  /*15cc0*/  FMUL R8, R8, R2 ;  /* 0x0000000208087220 */ /* 0x004fca0000400000 */
[----:B------:R-:W-:Y:S02]  /*15cd0*/  F2FP.F16.F32.PACK_AB R3, RZ, R8 ;  /* 0x00000008ff03723e */ /* 0x000fe400000000ff */
[----:B------:R-:W2:Y:S02]  /*15ce0*/  LDL.LU R8, [R1+0x7c] ;  /* 0x00007c0001087983 */ /* 0x000ea40000300800 */
[----:B0-----:R-:W-:Y:S02]  /*15cf0*/  PRMT R10, R3, 0x7610, R10 ;  /* 0x00007610030a7816 */ /* 0x001fe4000000000a */
[----:B------:R-:W4:Y:S01]  /*15d00*/  LDL.LU R3, [R1+0x84] ;  /* 0x0000840001037983 */ /* 0x000f220000300800 */
[C---:B------:R-:W-:Y:S02]  /*15d10*/  ISETP.GT.AND P0, PT, R0.reuse, 0x38, P2 ;  /* 0x000000380000780c */ /* 0x040fe40001704270 */
[C---:B------:R-:W-:Y:S02]  /*15d20*/  ISETP.GT.AND P1, PT, R0.reuse, 0x39, P2 ;  /* 0x000000390000780c */ /* 0x040fe40001724270 */
[----:B------:R-:W-:-:S02]  /*15d30*/  ISETP.GT.AND P4, PT, R0, 0x40, P3 ;  /* 0x000000400000780c */ /* 0x000fc40001f84270 */
[----:B------:R-:W-:-:S07]  /*15d40*/  ISETP.GT.AND P5, PT, R0, 0x41, P3 ;  /* 0x000000410000780c */ /* 0x000fce0001fa4270 */
[----:B------:R0:W-:Y:S01]  /*15d50*/  @P0 STG.E.U16 desc[UR36][R6.64+0x70], R10 ;  /* 0x0000700a06000986 */ /* 0x0001e2000c101524 */
[----:B---3--:R-:W-:-:S05]  /*15d60*/  FMUL R9, R9, R2 ;  /* 0x0000000209097220 */ /* 0x008fca0000400000 */
[----:B------:R-:W-:Y:S01]  /*15d70*/  F2FP.F16.F32.PACK_AB R9, RZ, R9 ;  /* 0x00000009ff09723e */ /* 0x000fe200000000ff */
[-C--:B--2---:R-:W-:Y:S01]  /*15d80*/  FMUL R8, R8, R2.reuse ;  /* 0x0000000208087220 */ /* 0x084fe20000400000 */
[----:B----4-:R-:W-:-:S04]  /*15d90*/  FMUL R3, R3, R2 ;  /* 0x0000000203037220 */ /* 0x010fc80000400000 */
[----:B------:R-:W-:-:S04]  /*15da0*/  F2FP.F16.F32.PACK_AB R8, RZ, R8 ;  /* 0x00000008ff08723e */ /* 0x000fc800000000ff */
[----:B0-----:R-:W-:Y:S02]  /*15db0*/  PRMT R10, R8, 0x7610, R10 ;  /* 0x00007610080a7816 */ /* 0x001fe4000000000a */
[----:B------:R-:W-:Y:S01]  /*15dc0*/  F2FP.F16.F32.PACK_AB R3, RZ, R3 ;  /* 0x00000003ff03723e */ /* 0x000fe200000000ff */
[----:B------:R-:W2:Y:S04]  /*15dd0*/  LDL.LU R8, [R1+0x88] ;  /* 0x0000880001087983 */ /* 0x000ea80000300800 */
[----:B------:R-:W-:Y:S04]  /*15de0*/  @P1 STG.E.U16 desc[UR36][R6.64+0x72], R10 ;  /* 0x0000720a06001986 */ /* 0x000fe8000c101524 */
[----:B------:R0:W-:Y:S04]  /*15df0*/  @P4 STG.E.U16 desc[UR36][R4.64+0x80], R9 ;  /* 0x0000800904004986 */ /* 0x0001e8000c101524 */
[----:B------:R1:W-:Y:S04]  /*15e00*/  @P5 STG.E.U16 desc[UR36][R4.64+0x82], R3 ;  /* 0x0000820304005986 */ /* 0x0003e8000c101524 */
[----:B0-----:R-:W3:Y:S04]  /*15e10*/  LDL.LU R9, [R1+0x94] ;  /* 0x0000940001097983 */ /* 0x001ee80000300800 */
[----:B-1----:R-:W4:Y:S01]  /*15e20*/  LDL.LU R3, [R1+0x98] ;  /* 0x0000980001037983 */ /* 0x002f220000300800 */
[----:B------:R-:W-:Y:S01]  /*15e30*/  ISETP.GT.AND P0, PT, R0, 0x40, P2 ;  /* 0x000000400000780c */ /* 0x000fe20001704270 */
[----:B--2---:R-:W-:-:S05]  /*15e40*/  FMUL R8, R8, R2 ;  /* 0x0000000208087220 */ /* 0x004fca0000400000 */
[----:B------:R-:W-:-:S07]  /*15e50*/  F2FP.F16.F32.PACK_AB R8, RZ, R8 ;  /* 0x00000008ff08723e */ /* 0x000fce00000000ff */
[----:B------:R0:W-:Y:S01]  /*15e60*/  @P0 STG.E.U16 desc[UR36][R6.64+0x80], R8 ;  /* 0x0000800806000986 */ /* 0x0001e2000c101524 */
[----:B----4-:R-:W-:-:S05]  /*15e70*/  FMUL R3, R3, R2 ;  /* 0x0000000203037220 */ /* 0x010fca0000400000 */
[----:B0-----:R-:W-:Y:S02]  /*15e80*/  F2FP.F16.F32.PACK_AB R8, RZ, R3 ;  /* 0x00000003ff08723e */ /* 0x001fe400000000ff */
[----:B------:R-:W2:Y:S02]  /*15e90*/  LDL.LU R3, [R1+0x9c] ;  /* 0x00009c0001037983 */ /* 0x000ea40000300800 */
[----:B------:R-:W-:Y:S02]  /*15ea0*/  PRMT R13, R8, 0x7610, R13 ;  /* 0x00007610080d7816 */ /* 0x000fe4000000000d */
[----:B------:R-:W4:Y:S01]  /*15eb0*/  LDL.LU R8, [R1+0xa0] ;  /* 0x0000a00001087983 */ /* 0x000f220000300800 */
[C---:B------:R-:W-:Y:S01]  /*15ec0*/  ISETP.GT.AND P1, PT, R0.reuse, 0x41, P2 ;  /* 0x000000410000780c */ /* 0x040fe20001724270 */
[-C--:B---3--:R-:W-:Y:S01]  /*15ed0*/  FMUL R9, R9, R2.reuse ;  /* 0x0000000209097220 */ /* 0x088fe20000400000 */
[-C--:B------:R-:W-:Y:S01]  /*15ee0*/  FMUL R11, R11, R2.reuse ;  /* 0x000000020b0b7220 */ /* 0x080fe20000400000 */
[----:B------:R-:W-:Y:S01]  /*15ef0*/  ISETP.GT.AND P4, PT, R0, 0x48, P3 ;  /* 0x000000480000780c */ /* 0x000fe20001f84270 */
[----:B------:R-:W-:-:S02]  /*15f00*/  FMUL R12, R12, R2 ;  /* 0x000000020c0c7220 */ /* 0x000fc40000400000 */
[----:B------:R-:W-:Y:S02]  /*15f10*/  F2FP.F16.F32.PACK_AB R9, RZ, R9 ;  /* 0x00000009ff09723e */ /* 0x000fe400000000ff */
[----:B------:R-:W-:Y:S02]  /*15f20*/  F2FP.F16.F32.PACK_AB R11, RZ, R11 ;  /* 0x0000000bff0b723e */ /* 0x000fe400000000ff */
[----:B------:R-:W-:Y:S02]  /*15f30*/  F2FP.F16.F32.PACK_AB R10, RZ, R12 ;  /* 0x0000000cff0a723e */ /* 0x000fe400000000ff */
[----:B------:R-:W-:Y:S02]  /*15f40*/  PRMT R12, R9, 0x7610, R12 ;  /* 0x00007610090c7816 */ /* 0x000fe4000000000c */
[C---:B------:R-:W-:Y:S01]  /*15f50*/  ISETP.GT.AND P5, PT, R0.reuse, 0x49, P3 ;  /* 0x000000490000780c */ /* 0x040fe20001fa4270 */
[----:B------:R-:W-:Y:S01]  /*15f60*/  @P1 STG.E.U16 desc[UR36][R6.64+0x82], R11 ;  /* 0x0000820b06001986 */ /* 0x000fe2000c101524 */
[----:B------:R-:W-:-:S02]  /*15f70*/  ISETP.GT.AND P0, PT, R0, 0x48, P2 ;  /* 0x000000480000780c */ /* 0x000fc40001704270 */
[C---:B------:R-:W-:Y:S01]  /*15f80*/  ISETP.GT.AND P1, PT, R0.reuse, 0x49, P2 ;  /* 0x000000490000780c */ /* 0x040fe20001724270 */
[----:B------:R0:W-:Y:S01]  /*15f90*/  @P4 STG.E.U16 desc[UR36][R4.64+0x90], R10 ;  /* 0x0000900a04004986 */ /* 0x0001e2000c101524 */
[----:B------:R-:W-:-:S07]  /*15fa0*/  ISETP.GT.AND P4, PT, R0, 0x50, P3 ;  /* 0x000000500000780c */ /* 0x000fce0001f84270 */
[----:B------:R1:W-:Y:S01]  /*15fb0*/  @P5 STG.E.U16 desc[UR36][R4.64+0x92], R12 ;  /* 0x0000920c04005986 */ /* 0x0003e2000c101524 */
[----:B------:R-:W-:-:S03]  /*15fc0*/  ISETP.GT.AND P5, PT, R0, 0x51, P3 ;  /* 0x000000510000780c */ /* 0x000fc60001fa4270 */
[----:B------:R3:W-:Y:S01]  /*15fd0*/  @P0 STG.E.U16 desc[UR36][R6.64+0x90], R13 ;  /* 0x0000900d06000986 */ /* 0x0007e2000c101524 */
[C---:B------:R-:W-:Y:S02]  /*15fe0*/  ISETP.GT.AND P0, PT, R0.reuse, 0x51, P2 ;  /* 0x000000510000780c */ /* 0x040fe40001704270 */
[----:B------:R-:W-:Y:S01]  /*15ff0*/  ISETP.GT.AND P6, PT, R0, 0x71, P3 ;  /* 0x000000710000780c */ /* 0x000fe20001fc4270 */
[----:B--2---:R-:W-:-:S05]  /*16000*/  FMUL R3, R3, R2 ;  /* 0x0000000203037220 */ /* 0x004fca0000400000 */
[----:B------:R-:W-:Y:S01]  /*16010*/  F2FP.F16.F32.PACK_AB R9, RZ, R3 ;  /* 0x00000003ff09723e */ /* 0x000fe200000000ff */
[-C--:B----4-:R-:W-:Y:S01]  /*16020*/  FMUL R3, R8, R2.reuse ;  /* 0x0000000208037220 */ /* 0x090fe20000400000 */
[----:B------:R-:W-:-:S04]  /*16030*/  FMUL R8, R235, R2 ;  /* 0x00000002eb087220 */ /* 0x000fc80000400000 */
[----:B------:R-:W-:Y:S02]  /*16040*/  F2FP.F16.F32.PACK_AB R3, RZ, R3 ;  /* 0x00000003ff03723e */ /* 0x000fe400000000ff */
[----:B0-----:R-:W-:Y:S02]  /*16050*/  PRMT R10, R9, 0x7610, R10 ;  /* 0x00007610090a7816 */ /* 0x001fe4000000000a */
[----:B------:R-:W-:Y:S01]  /*16060*/  PRMT R11, R3, 0x7610, R11 ;  /* 0x00007610030b7816 */ /* 0x000fe2000000000b */
[----:B------:R-:W-:Y:S01]  /*16070*/  FMUL R3, R233, R2 ;  /* 0x00000002e9037220 */ /* 0x000fe20000400000 */
[----:B------:R-:W-:Y:S01]  /*16080*/  F2FP.F16.F32.PACK_AB R8, RZ, R8 ;  /* 0x00000008ff08723e */ /* 0x000fe200000000ff */
[----:B------:R-:W-:Y:S01]  /*16090*/  FMUL R9, R234, R2 ;  /* 0x00000002ea097220 */ /* 0x000fe20000400000 */
[----:B------:R0:W-:Y:S02]  /*160a0*/  @P1 STG.E.U16 desc[UR36][R6.64+0x92], R10 ;  /* 0x0000920a06001986 */ /* 0x0001e4000c101524 */
[----:B-1----:R-:W-:-:S02]  /*160b0*/  PRMT R12, R8, 0x7610, R12 ;  /* 0x00007610080c7816 */ /* 0x002fc4000000000c */
[----:B------:R-:W-:Y:S01]  /*160c0*/  F2FP.F16.F32.PACK_AB R8, RZ, R3 ;  /* 0x00000003ff08723e */ /* 0x000fe200000000ff */
[-C--:B------:R-:W-:Y:S01]  /*160d0*/  FMUL R3, R232, R2.reuse ;  /* 0x00000002e8037220 */ /* 0x080fe20000400000 */
[C---:B------:R-:W-:Y:S02]  /*160e0*/  ISETP.GT.AND P1, PT, R0.reuse, 0x50, P2 ;  /* 0x000000500000780c */ /* 0x040fe40001724270 */
[----:B------:R-:W-:Y:S01]  /*160f0*/  F2FP.F16.F32.PACK_AB R9, RZ, R9 ;  /* 0x00000009ff09723e */ /* 0x000fe200000000ff */
[----:B------:R1:W-:Y:S01]  /*16100*/  @P4 STG.E.U16 desc[UR36][R4.64+0xa0], R11 ;  /* 0x0000a00b04004986 */ /* 0x0003e2000c101524 */
[----:B------:R-:W-:Y:S02]  /*16110*/  ISETP.GT.AND P4, PT, R0, 0x58, P3 ;  /* 0x000000580000780c */ /* 0x000fe40001f84270 */
[----:B---3--:R-:W-:Y:S02]  /*16120*/  PRMT R13, R9, 0x7610, R13 ;  /* 0x00007610090d7816 */ /* 0x008fe4000000000d */
[----:B------:R-:W-:Y:S01]  /*16130*/  F2FP.F16.F32.PACK_AB R9, RZ, R3 ;  /* 0x00000003ff09723e */ /* 0x000fe200000000ff */
[-C--:B------:R-:W-:Y:S01]  /*16140*/  FMUL R3, R230, R2.reuse ;  /* 0x00000002e6037220 */ /* 0x080fe20000400000 */
[----:B------:R-:W-:Y:S01]  /*16150*/  PRMT R14, R8, 0x7610, R14 ;  /* 0x00007610080e7816 */ /* 0x000fe2000000000e */
[----:B------:R-:W-:Y:S01]  /*16160*/  FMUL R8, R231, R2 ;  /* 0x00000002e7087220 */ /* 0x000fe20000400000 */
[----:B------:R2:W-:Y:S01]  /*16170*/  @P5 STG.E.U16 desc[UR36][R4.64+0xa2], R12 ;  /* 0x0000a20c04005986 */ /* 0x0005e2000c101524 */
[----:B------:R-:W-:-:S02]  /*16180*/  ISETP.GT.AND P5, PT, R0, 0x59, P3 ;  /* 0x000000590000780c */ /* 0x000fc40001fa4270 */
[----:B------:R-:W-:Y:S01]  /*16190*/  F2FP.F16.F32.PACK_AB R3, RZ, R3 ;  /* 0x00000003ff03723e */ /* 0x000fe200000000ff */
[----:B------:R-:W-:Y:S01]  /*161a0*/  @P1 STG.E.U16 desc[UR36][R6.64+0xa0], R13 ;  /* 0x0000a00d06001986 */ /* 0x000fe2000c101524 */
[----:B0-----:R-:W-:Y:S01]  /*161b0*/  F2FP.F16.F32.PACK_AB R10, RZ, R8 ;  /* 0x00000008ff0a723e */ /* 0x001fe200000000ff */
[-C--:B------:R-:W-:Y:S01]  /*161c0*/  FMUL R8, R229, R2.reuse ;  /* 0x00000002e5087220 */ /* 0x080fe20000400000 */
[----:B-1----:R-:W-:Y:S01]  /*161d0*/  PRMT R11, R3, 0x7610, R11 ;  /* 0x00007610030b7816 */ /* 0x002fe2000000000b */
[----:B------:R-:W-:Y:S01]  /*161e0*/  @P0 STG.E.U16 desc[UR36][R6.64+0xa2], R14 ;  /* 0x0000a20e06000986 */ /* 0x000fe2000c101524 */
[----:B------:R-:W-:Y:S01]  /*161f0*/  ISETP.GT.AND P0, PT, R0, 0x58, P2 ;  /* 0x000000580000780c */ /* 0x000fe20001704270 */
[----:B------:R-:W-:Y:S01]  /*16200*/  FMUL R3, R228, R2 ;  /* 0x00000002e4037220 */ /* 0x000fe20000400000 */
[C---:B------:R-:W-:Y:S01]  /*16210*/  ISETP.GT.AND P1, PT, R0.reuse, 0x59, P2 ;  /* 0x000000590000780c */ /* 0x040fe20001724270 */
[----:B------:R0:W-:Y:S01]  /*16220*/  @P4 STG.E.U16 desc[UR36][R4.64+0xb0], R9 ;  /* 0x0000b00904004986 */ /* 0x0001e2000c101524 */
[----:B------:R-:W-:-:S02]  /*16230*/  ISETP.GT.AND P4, PT, R0, 0x60, P3 ;  /* 0x000000600000780c */ /* 0x000fc40001f84270 */
[----:B------:R-:W-:Y:S01]  /*16240*/  F2FP.F16.F32.PACK_AB R8, RZ, R8 ;  /* 0x00000008ff08723e */ /* 0x000fe200000000ff */
[----:B------:R1:W-:Y:S03]  /*16250*/  @P5 STG.E.U16 desc[UR36][R4.64+0xb2], R10 ;  /* 0x0000b20a04005986 */ /* 0x0003e6000c101524 */
[----:B--2---:R-:W-:Y:S02]  /*16260*/  PRMT R12, R8, 0x7610, R12 ;  /* 0x00007610080c7816 */ /* 0x004fe4000000000c */
[----:B0-----:R-:W-:Y:S01]  /*16270*/  F2FP.F16.F32.PACK_AB R9, RZ, R3 ;  /* 0x00000003ff09723e */ /* 0x001fe200000000ff */
[-C--:B------:R-:W-:Y:S01]  /*16280*/  FMUL R3, R227, R2.reuse ;  /* 0x00000002e3037220 */ /* 0x080fe20000400000 */
[-C--:B------:R-:W-:Y:S02]  /*16290*/  FMUL R8, R226, R2.reuse ;  /* 0x00000002e2087220 */ /* 0x080fe40000400000 */
[----:B-1----:R-:W-:Y:S01]  /*162a0*/  PRMT R10, R9, 0x7610, R10 ;  /* 0x00007610090a7816 */ /* 0x002fe2000000000a */
[----:B------:R0:W-:Y:S01]  /*162b0*/  @P0 STG.E.U16 desc[UR36][R6.64+0xb0], R11 ;  /* 0x0000b00b06000986 */ /* 0x0001e2000c101524 */
[----:B------:R-:W-:Y:S01]  /*162c0*/  F2FP.F16.F32.PACK_AB R3, RZ, R3 ;  /* 0x00000003ff03723e */ /* 0x000fe200000000ff */
[----:B------:R-:W-:Y:S01]  /*162d0*/  FMUL R9, R225, R2 ;  /* 0x00000002e1097220 */ /* 0x000fe20000400000 */
[C---:B------:R-:W-:Y:S01]  /*162e0*/  ISETP.GT.AND P5, PT, R0.reuse, 0x61, P3 ;  /* 0x000000610000780c */ /* 0x040fe20001fa4270 */
[----:B------:R1:W-:Y:S01]  /*162f0*/  @P1 STG.E.U16 desc[UR36][R6.64+0xb2], R12 ;  /* 0x0000b20c06001986 */ /* 0x0003e2000c101524 */
[----:B------:R-:W-:-:S03]  /*16300*/  ISETP.GT.AND P1, PT, R0, 0x60, P2 ;  /* 0x000000600000780c */ /* 0x000fc60001724270 */
[----:B------:R-:W-:Y:S01]  /*16310*/  @P4 STG.E.U16 desc[UR36][R4.64+0xc0], R10 ;  /* 0x0000c00a04004986 */ /* 0x000fe2000c101524 */
[----:B------:R-:W-:Y:S02]  /*16320*/  ISETP.GT.AND P4, PT, R0, 0x61, P2 ;  /* 0x000000610000780c */ /* 0x000fe40001784270 */
[----:B------:R-:W-:Y:S02]  /*16330*/  F2FP.F16.F32.PACK_AB R8, RZ, R8 ;  /* 0x00000008ff08723e */ /* 0x000fe400000000ff */
[----:B0-----:R-:W-:Y:S01]  /*16340*/  PRMT R11, R3, 0x7610, R11 ;  /* 0x00007610030b7816 */ /* 0x001fe2000000000b */
[-C--:B------:R-:W-:Y:S01]  /*16350*/  FMUL R3, R224, R2.reuse ;  /* 0x00000002e0037220 */ /* 0x080fe20000400000 */
[----:B------:R-:W-:Y:S02]  /*16360*/  F2FP.F16.F32.PACK_AB R9, RZ, R9 ;  /* 0x00000009ff09723e */ /* 0x000fe400000000ff */
[----:B-1----:R-:W-:Y:S02]  /*16370*/  PRMT R12, R8, 0x7610, R12 ;  /* 0x00007610080c7816 */ /* 0x002fe4000000000c */
[----:B------:R-:W-:Y:S01]  /*16380*/  F2FP.F16.F32.PACK_AB R8, RZ, R3 ;  /* 0x00000003ff08723e */ /* 0x000fe200000000ff */
[----:B------:R-:W-:Y:S01]  /*16390*/  FMUL R3, R223, R2 ;  /* 0x00000002df037220 */ /* 0x000fe20000400000 */
[----:B------:R-:W-:Y:S01]  /*163a0*/  PRMT R13, R9, 0x7610, R13 ;  /* 0x00007610090d7816 */ /* 0x000fe2000000000d */
[----:B------:R0:W-:Y:S01]  /*163b0*/  @P5 STG.E.U16 desc[UR36][R4.64+0xc2], R11 ;  /* 0x0000c20b04005986 */ /* 0x0001e2000c101524 */
[----:B------:R-:W-:-:S02]  /*163c0*/  ISETP.GT.AND P0, PT, R0, 0x68, P3 ;  /* 0x000000680000780c */ /* 0x000fc40001f04270 */
[----:B------:R-:W-:Y:S01]  /*163d0*/  F2FP.F16.F32.PACK_AB R9, RZ, R3 ;  /* 0x00000003ff09723e */ /* 0x000fe200000000ff */
[----:B------:R1:W-:Y:S01]  /*163e0*/  @P1 STG.E.U16 desc[UR36][R6.64+0xc0], R12 ;  /* 0x0000c00c06001986 */ /* 0x0003e2000c101524 */
[----:B------:R-:W-:-:S03]  /*163f0*/  FMUL R3, R221, R2 ;  /* 0x00000002dd037220 */ /* 0x000fc60000400000 */
[----:B------:R-:W-:Y:S01]  /*16400*/  @P4 STG.E.U16 desc[UR36][R6.64+0xc2], R13 ;  /* 0x0000c20d06004986 */ /* 0x000fe2000c101524 */
[----:B------:R-:W-:Y:S02]  /*16410*/  ISETP.GT.AND P4, PT, R0, 0x69, P3 ;  /* 0x000000690000780c */ /* 0x000fe40001f84270 */
[----:B------:R-:W-:Y:S01]  /*16420*/  PRMT R14, R8, 0x7610, R14 ;  /* 0x00007610080e7816 */ /* 0x000fe2000000000e */
[-C--:B------:R-:W-:Y:S01]  /*16430*/  FMUL R8, R222, R2.reuse ;  /* 0x00000002de087220 */ /* 0x080fe20000400000 */
[----:B------:R-:W-:Y:S02]  /*16440*/  F2FP.F16.F32.PACK_AB R3, RZ, R3 ;  /* 0x00000003ff03723e */ /* 0x000fe400000000ff */
[----:B------:R-:W-:Y:S01]  /*16450*/  ISETP.GT.AND P1, PT, R0, 0x68, P2 ;  /* 0x000000680000780c */ /* 0x000fe20001724270 */
[----:B------:R-:W-:Y:S01]  /*16460*/  @P0 STG.E.U16 desc[UR36][R4.64+0xd0], R14 ;  /* 0x0000d00e04000986 */ /* 0x000fe2000c101524 */
[----:B0-----:R-:W-:Y:S01]  /*16470*/  PRMT R11, R3, 0x7610, R11 ;  /* 0x00007610030b7816 */ /* 0x001fe2000000000b */
[----:B------:R-:W-:Y:S01]  /*16480*/  FMUL R3, R219, R2 ;  /* 0x00000002db037220 */ /* 0x000fe20000400000 */
[----:B------:R-:W-:Y:S01]  /*16490*/  F2FP.F16.F32.PACK_AB R10, RZ, R8 ;  /* 0x00000008ff0a723e */ /* 0x000fe200000000ff */
[----:B------:R-:W-:Y:S01]  /*164a0*/  FMUL R8, R220, R2 ;  /* 0x00000002dc087220 */ /* 0x000fe20000400000 */
[C---:B------:R-:W-:Y:S01]  /*164b0*/  ISETP.GT.AND P0, PT, R0.reuse, 0x69, P2 ;  /* 0x000000690000780c */ /* 0x040fe20001704270 */
[----:B------:R0:W-:Y:S01]  /*164c0*/  @P4 STG.E.U16 desc[UR36][R4.64+0xd2], R9 ;  /* 0x0000d20904004986 */ /* 0x0001e2000c101524 */
[----:B------:R-:W-:-:S02]  /*164d0*/  ISETP.GT.AND P5, PT, R0, 0x70, P3 ;  /* 0x000000700000780c */ /* 0x000fc40001fa4270 */
[----:B------:R-:W-:-:S04]  /*164e0*/  F2FP.F16.F32.PACK_AB R8, RZ, R8 ;  /* 0x00000008ff08723e */ /* 0x000fc800000000ff */
[----:B-1----:R-:W-:Y:S02]  /*164f0*/  PRMT R12, R8, 0x7610, R12 ;  /* 0x00007610080c7816 */ /* 0x002fe4000000000c */
[----:B0-----:R-:W-:Y:S01]  /*16500*/  F2FP.F16.F32.PACK_AB R9, RZ, R3 ;  /* 0x00000003ff09723e */ /* 0x001fe200000000ff */
[-C--:B------:R-:W-:Y:S01]  /*16510*/  FMUL R3, R218, R2.reuse ;  /* 0x00000002da037220 */ /* 0x080fe20000400000 */
[----:B------:R-:W-:Y:S01]  /*16520*/  FMUL R8, R217, R2 ;  /* 0x00000002d9087220 */ /* 0x000fe20000400000 */
[----:B------:R0:W-:Y:S03]  /*16530*/  @P1 STG.E.U16 desc[UR36][R6.64+0xd0], R10 ;  /* 0x0000d00a06001986 */ /* 0x0001e6000c101524 */
[----:B------:R-:W-:Y:S01]  /*16540*/  F2FP.F16.F32.PACK_AB R3, RZ, R3 ;  /* 0x00000003ff03723e */ /* 0x000fe200000000ff */
[----:B------:R1:W-:Y:S01]  /*16550*/  @P0 STG.E.U16 desc[UR36][R6.64+0xd2], R11 ;  /* 0x0000d20b06000986 */ /* 0x0003e2000c101524 */
[----:B------:R-:W-:-:S02]  /*16560*/  ISETP.GT.AND P1, PT, R0, 0x70, P2 ;  /* 0x000000700000780c */ /* 0x000fc40001724270 */
[----:B------:R-:W-:Y:S01]  /*16570*/  F2FP.F16.F32.PACK_AB R8, RZ, R8 ;  /* 0x00000008ff08723e */ /* 0x000fe200000000ff */
[----:B------:R2:W-:Y:S01]  /*16580*/  @P5 STG.E.U16 desc[UR36][R4.64+0xe0], R12 ;  /* 0x0000e00c04005986 */ /* 0x0005e2000c101524 */
[----:B0-----:R-:W-:Y:S01]  /*16590*/  PRMT R10, R9, 0x7610, R10 ;  /* 0x00007610090a7816 */ /* 0x001fe2000000000a */
[-C--:B------:R-:W-:Y:S01]  /*165a0*/  FMUL R9, R216, R2.reuse ;  /* 0x00000002d8097220 */ /* 0x080fe20000400000 */
[----:B-1----:R-:W-:Y:S01]  /*165b0*/  PRMT R11, R3, 0x7610, R11 ;  /* 0x00007610030b7816 */ /* 0x002fe2000000000b */
[----:B------:R-:W-:-:S03]  /*165c0*/  FMUL R3, R215, R2 ;  /* 0x00000002d7037220 */ /* 0x000fc60000400000 */
[----:B------:R-:W-:Y:S02]  /*165d0*/  F2FP.F16.F32.PACK_AB R9, RZ, R9 ;  /* 0x00000009ff09723e */ /* 0x000fe400000000ff */
[----:B--2---:R-:W-:Y:S02]  /*165e0*/  PRMT R12, R8, 0x7610, R12 ;  /* 0x00007610080c7816 */ /* 0x004fe4000000000c */
[----:B------:R-:W-:Y:S01]  /*165f0*/  F2FP.F16.F32.PACK_AB R8, RZ, R3 ;  /* 0x00000003ff08723e */ /* 0x000fe200000000ff */
[----:B------:R-:W-:Y:S01]  /*16600*/  FMUL R3, R214, R2 ;  /* 0x00000002d6037220 */ /* 0x000fe20000400000 */
[C---:B------:R-:W-:Y:S02]  /*16610*/  ISETP.GT.AND P4, PT, R0.reuse, 0x71, P2 ;  /* 0x000000710000780c */ /* 0x040fe40001784270 */
[----:B------:R-:W-:Y:S01]  /*16620*/  ISETP.GT.AND P5, PT, R0, 0x78, P3 ;  /* 0x000000780000780c */ /* 0x000fe20001fa4270 */
[----:B------:R0:W-:Y:S01]  /*16630*/  @P6 STG.E.U16 desc[UR36][R4.64+0xe2], R10 ;  /* 0x0000e20a04006986 */ /* 0x0001e2000c101524 */
[----:B------:R-:W-:-:S02]  /*16640*/  PRMT R13, R9, 0x7610, R13 ;  /* 0x00007610090d7816 */ /* 0x000fc4000000000d */
[----:B------:R-:W-:Y:S01]  /*16650*/  F2FP.F16.F32.PACK_AB R9, RZ, R3 ;  /* 0x00000003ff09723e */ /* 0x000fe200000000ff */
[----:B------:R1:W-:Y:S01]  /*16660*/  @P1 STG.E.U16 desc[UR36][R6.64+0xe0], R11 ;  /* 0x0000e00b06001986 */ /* 0x0003e2000c101524 */
[----:B------:R-:W-:Y:S01]  /*16670*/  ISETP.GT.AND P0, PT, R0, 0x79, P3 ;  /* 0x000000790000780c */ /* 0x000fe20001f04270 */
[-C--:B------:R-:W-:Y:S01]  /*16680*/  FMUL R3, R212, R2.reuse ;  /* 0x00000002d4037220 */ /* 0x080fe20000400000 */
[----:B------:R-:W-:Y:S02]  /*16690*/  ISETP.GT.AND P1, PT, R0, 0x78, P2 ;  /* 0x000000780000780c */ /* 0x000fe40001724270 */
[----:B------:R-:W-:Y:S01]  /*166a0*/  PRMT R14, R8, 0x7610, R14 ;  /* 0x00007610080e7816 */ /* 0x000fe2000000000e */
[----:B------:R-:W-:Y:S01]  /*166b0*/  FMUL R8, R213, R2 ;  /* 0x00000002d5087220 */ /* 0x000fe20000400000 */
[----:B------:R-:W-:Y:S01]  /*166c0*/  F2FP.F16.F32.PACK_AB R3, RZ, R3 ;  /* 0x00000003ff03723e */ /* 0x000fe200000000ff */
[----:B------:R2:W-:Y:S01]  /*166d0*/  @P4 STG.E.U16 desc[UR36][R6.64+0xe2], R12 ;  /* 0x0000e20c06004986 */ /* 0x0005e2000c101524 */
[----:B------:R-:W-:-:S02]  /*166e0*/  ISETP.GT.AND P4, PT, R0, 0x79, P2 ;  /* 0x000000790000780c */ /* 0x000fc40001784270 */
[----:B0-----:R-:W-:Y:S01]  /*166f0*/  F2FP.F16.F32.PACK_AB R10, RZ, R8 ;  /* 0x00000008ff0a723e */ /* 0x001fe200000000ff */
[----:B------:R-:W-:Y:S01]  /*16700*/  @P5 STG.E.U16 desc[UR36][R4.64+0xf0], R13 ;  /* 0x0000f00d04005986 */ /* 0x000fe2000c101524 */
[----:B-1----:R-:W-:Y:S01]  /*16710*/  PRMT R11, R3, 0x7610, R11 ;  /* 0x00007610030b7816 */ /* 0x002fe2000000000b */
[-C--:B------:R-:W-:Y:S01]  /*16720*/  FMUL R3, R210, R2.reuse ;  /* 0x00000002d2037220 */ /* 0x080fe20000400000 */
[----:B------:R-:W-:Y:S01]  /*16730*/  FMUL R8, R211, R2 ;  /* 0x00000002d3087220 */ /* 0x000fe20000400000 */
[C---:B------:R-:W-:Y:S01]  /*16740*/  ISETP.GT.AND P5, PT, R0.reuse, 0x80, P3 ;  /* 0x000000800000780c */ /* 0x040fe20001fa4270 */
[----:B------:R-:W-:Y:S01]  /*16750*/  @P0 STG.E.U16 desc[UR36][R4.64+0xf2], R14 ;  /* 0x0000f20e04000986 */ /* 0x000fe2000c101524 */
[----:B------:R-:W-:-:S03]  /*16760*/  ISETP.GT.AND P6, PT, R0, 0x81, P3 ;  /* 0x000000810000780c */ /* 0x000fc60001fc4270 */
[----:B------:R0:W-:Y:S01]  /*16770*/  @P1 STG.E.U16 desc[UR36][R6.64+0xf0], R9 ;  /* 0x0000f00906001986 */ /* 0x0001e2000c101524 */
[----:B------:R-:W-:-:S04]  /*16780*/  F2FP.F16.F32.PACK_AB R8, RZ, R8 ;  /* 0x00000008ff08723e */ /* 0x000fc800000000ff */
[----:B--2---:R-:W-:Y:S01]  /*16790*/  PRMT R12, R8, 0x7610, R12 ;  /* 0x00007610080c7816 */ /* 0x004fe2000000000c */
[-C--:B------:R-:W-:Y:S01]  /*167a0*/  FMUL R8, R208, R2.reuse ;  /* 0x00000002d0087220 */ /* 0x080fe20000400000 */
[----:B0-----:R-:W-:Y:S01]  /*167b0*/  F2FP.F16.F32.PACK_AB R9, RZ, R3 ;  /* 0x00000003ff09723e */ /* 0x001fe200000000ff */
[----:B------:R-:W-:Y:S01]  /*167c0*/  FMUL R3, R209, R2 ;  /* 0x00000002d1037220 */ /* 0x000fe20000400000 */
[----:B------:R0:W-:Y:S01]  /*167d0*/  @P4 STG.E.U16 desc[UR36][R6.64+0xf2], R10 ;  /* 0x0000f20a06004986 */ /* 0x0001e2000c101524 */
[----:B------:R-:W-:-:S03]  /*167e0*/  ISETP.GT.AND P0, PT, R0, 0x80, P2 ;  /* 0x000000800000780c */ /* 0x000fc60001704270 */
[----:B------:R-:W-:Y:S01]  /*167f0*/  F2FP.F16.F32.PACK_AB R3, RZ, R3 ;  /* 0x00000003ff03723e */ /* 0x000fe200000000ff */
[----:B------:R1:W-:Y:S01]  /*16800*/  @P5 STG.E.U16 desc[UR36][R4.64+0x100], R11 ;  /* 0x0001000b04005986 */ /* 0x0003e2000c101524 */
[----:B------:R-:W-:Y:S02]  /*16810*/  ISETP.GT.AND P1, PT, R0, 0x81, P2 ;  /* 0x000000810000780c */ /* 0x000fe40001724270 */
[----:B------:R-:W-:Y:S01]  /*16820*/  F2FP.F16.F32.PACK_AB R8, RZ, R8 ;  /* 0x00000008ff08723e */ /* 0x000fe200000000ff */
[----:B------:R2:W-:Y:S01]  /*16830*/  @P6 STG.E.U16 desc[UR36][R4.64+0x102], R12 ;  /* 0x0001020c04006986 */ /* 0x0005e2000c101524 */
[----:B0-----:R-:W-:Y:S01]  /*16840*/  PRMT R10, R9, 0x7610, R10 ;  /* 0x00007610090a7816 */ /* 0x001fe2000000000a */
[-C--:B------:R-:W-:Y:S01]  /*16850*/  FMUL R9, R207, R2.reuse ;  /* 0x00000002cf097220 */ /* 0x080fe20000400000 */
[----:B-1----:R-:W-:Y:S01]  /*16860*/  PRMT R11, R3, 0x7610, R11 ;  /* 0x00007610030b7816 */ /* 0x002fe2000000000b */
[----:B------:R-:W-:Y:S01]  /*16870*/  FMUL R3, R206, R2 ;  /* 0x00000002ce037220 */ /* 0x000fe20000400000 */
[----:B------:R-:W-:-:S02]  /*16880*/  ISETP.GT.AND P4, PT, R0, 0x88, P3 ;  /* 0x000000880000780c */ /* 0x000fc40001f84270 */
[----:B--2---:R-:W-:Y:S02]  /*16890*/  PRMT R12, R8, 0x7610, R12 ;  /* 0x00007610080c7816 */ /* 0x004fe4000000000c */
[----:B------:R-:W-:Y:S01]  /*168a0*/  F2FP.F16.F32.PACK_AB R8, RZ, R3 ;  /* 0x00000003ff08723e */ /* 0x000fe200000000ff */
[-C--:B------:R-:W-:Y:S01]  /*168b0*/  FMUL R3, R205, R2.reuse ;  /* 0x00000002cd037220 */ /* 0x080fe20000400000 */
[----:B------:R-:W-:Y:S02]  /*168c0*/  F2FP.F16.F32.PACK_AB R9, RZ, R9 ;  /* 0x00000009ff09723e */ /* 0x000fe400000000ff */
[C---:B------:R-:W-:Y:S01]  /*168d0*/  ISETP.GT.AND P5, PT, R0.reuse, 0x89, P3 ;  /* 0x000000890000780c */ /* 0x040fe20001fa4270 */
[----:B------:R0:W-:Y:S01]  /*168e0*/  @P0 STG.E.U16 desc[UR36][R6.64+0x100], R10 ;  /* 0x0001000a06000986 */ /* 0x0001e2000c101524 */
[----:B------:R-:W-:Y:S02]  /*168f0*/  PRMT R13, R9, 0x7610, R13 ;  /* 0x00007610090d7816 */ /* 0x000fe4000000000d */
[----:B------:R-:W-:Y:S01]  /*16900*/  F2FP.F16.F32.PACK_AB R9, RZ, R3 ;  /* 0x00000003ff09723e */ /* 0x000fe200000000ff */
[----:B------:R1:W-:Y:S01]  /*16910*/  @P1 STG.E.U16 desc[UR36][R6.64+0x102], R11 ;  /* 0x0001020b06001986 */ /* 0x0003e2000c101524 */
[C---:B------:R-:W-:Y:S01]  /*16920*/  ISETP.GT.AND P0, PT, R0.reuse, 0x88, P2 ;  /* 0x000000880000780c */ /* 0x040fe20001704270 */
[----:B------:R-:W-:Y:S01]  /*16930*/  FMUL R3, R203, R2 ;  /* 0x00000002cb037220 */ /* 0x000fe20000400000 */
[----:B------:R-:W-:-:S02]  /*16940*/  ISETP.GT.AND P1, PT, R0, 0x89, P2 ;  /* 0x000000890000780c */ /* 0x000fc40001724270 */
[----:B------:R-:W-:Y:S01]  /*16950*/  PRMT R14, R8, 0x7610, R14 ;  /* 0x00007610080e7816 */ /* 0x000fe2000000000e */
[----:B------:R-:W-:Y:S01]  /*16960*/  FMUL R8, R204, R2 ;  /* 0x00000002cc087220 */ /* 0x000fe20000400000 */
[----:B------:R-:W-:Y:S01]  /*16970*/  F2FP.F16.F32.PACK_AB R3, RZ, R3 ;  /* 0x00000003ff03723e */ /* 0x000fe200000000ff */
[----:B------:R2:W-:Y:S01]  /*16980*/  @P4 STG.E.U16 desc[UR36][R4.64+0x110], R12 ;  /* 0x0001100c04004986 */ /* 0x0005e2000c101524 */
[----:B------:R-:W-:Y:S02]  /*16990*/  ISETP.GT.AND P4, PT, R0, 0x90, P3 ;  /* 0x000000900000780c */ /* 0x000fe40001f84270 */
        /* <DEDUP_REMOVED lines=9> */
[----:B------:R-:W-:Y:S02]  /*16a30*/  F2FP.F16.F32.PACK_AB R8, RZ, R8 ;  /* 0x00000008ff08723e */ /* 0x000fe400000000ff */
[----:B------:R-:W-:Y:S01]  /*16a40*/  ISETP.GT.AND P1, PT, R0, 0x91, P2 ;  /* 0x000000910000780c */ /* 0x000fe20001724270 */
[----:B------:R1:W-:Y:S01]  /*16a50*/  @P4 STG.E.U16 desc[UR36][R4.64+0x120], R10 ;  /* 0x0001200a04004986 */ /* 0x0003e2000c101524 */
[----:B--2---:R-:W-:Y:S01]  /*16a60*/  PRMT R12, R8, 0x7610, R12 ;  /* 0x00007610080c7816 */ /* 0x004fe2000000000c */
[-C--:B------:R-:W-:Y:S01]  /*16a70*/  FMUL R8, R199, R2.reuse ;  /* 0x00000002c7087220 */ /* 0x080fe20000400000 */
[----:B0-----:R-:W-:Y:S01]  /*16a80*/  F2FP.F16.F32.PACK_AB R9, RZ, R3 ;  /* 0x00000003ff09723e */ /* 0x001fe200000000ff */
[----:B------:R-:W-:Y:S01]  /*16a90*/  FMUL R3, R200, R2 ;  /* 0x00000002c8037220 */ /* 0x000fe20000400000 */
[----:B------:R-:W-:Y:S01]  /*16aa0*/  ISETP.GT.AND P4, PT, R0, 0x98, P3 ;  /* 0x000000980000780c */ /* 0x000fe20001f84270 */
[----:B------:R0:W-:Y:S03]  /*16ab0*/  @P5 STG.E.U16 desc[UR36][R4.64+0x122], R11 ;  /* 0x0001220b04005986 */ /* 0x0001e6000c101524 */
[----:B------:R-:W-:-:S02]  /*16ac0*/  F2FP.F16.F32.PACK_AB R3, RZ, R3 ;  /* 0x00000003ff03723e */ /* 0x000fc400000000ff */
[----:B-1----:R-:W-:Y:S01]  /*16ad0*/  PRMT R10, R9, 0x7610, R10 ;  /* 0x00007610090a7816 */ /* 0x002fe2000000000a */
[----:B------:R-:W-:Y:S01]  /*16ae0*/  FMUL R9, R198, R2 ;  /* 0x00000002c6097220 */ /* 0x000fe20000400000 */
[----:B------:R-:W-:Y:S01]  /*16af0*/  F2FP.F16.F32.PACK_AB R8, RZ, R8 ;  /* 0x00000008ff08723e */ /* 0x000fe200000000ff */
[----:B------:R1:W-:Y:S01]  /*16b00*/  @P0 STG.E.U16 desc[UR36][R6.64+0x120], R12 ;  /* 0x0001200c06000986 */ /* 0x0003e2000c101524 */
[----:B0-----:R-:W-:Y:S01]  /*16b10*/  PRMT R11, R3, 0x7610, R11 ;  /* 0x00007610030b7816 */ /* 0x001fe2000000000b */
[----:B------:R-:W-:Y:S01]  /*16b20*/  FMUL R3, R197, R2 ;  /* 0x00000002c5037220 */ /* 0x000fe20000400000 */
[C---:B------:R-:W-:Y:S01]  /*16b30*/  ISETP.GT.AND P5, PT, R0.reuse, 0x99, P3 ;  /* 0x000000990000780c */ /* 0x040fe20001fa4270 */
[----:B------:R0:W-:Y:S01]  /*16b40*/  @P1 STG.E.U16 desc[UR36][R6.64+0x122], R10 ;  /* 0x0001220a06001986 */ /* 0x0001e2000c101524 */
[----:B------:R-:W-:Y:S02]  /*16b50*/  ISETP.GT.AND P1, PT, R0, 0x98, P2 ;  /* 0x000000980000780c */ /* 0x000fe40001724270 */
[----:B------:R-:W-:-:S02]  /*16b60*/  F2FP.F16.F32.PACK_AB R9, RZ, R9 ;  /* 0x00000009ff09723e */ /* 0x000fc400000000ff */
[----:B-1----:R-:W-:Y:S02]  /*16b70*/  PRMT R12, R8, 0x7610, R12 ;  /* 0x00007610080c7816 */ /* 0x002fe4000000000c */
[----:B------:R-:W-:Y:S01]  /*16b80*/  F2FP.F16.F32.PACK_AB R8, RZ, R3 ;  /* 0x00000003ff08723e */ /* 0x000fe200000000ff */
[-C--:B------:R-:W-:Y:S01]  /*16b90*/  FMUL R3, R196, R2.reuse ;  /* 0x00000002c4037220 */ /* 0x080fe20000400000 */
[C---:B------:R-:W-:Y:S01]  /*16ba0*/  ISETP.GT.AND P0, PT, R0.reuse, 0x99, P2 ;  /* 0x000000990000780c */ /* 0x040fe20001704270 */
[----:B------:R1:W-:Y:S01]  /*16bb0*/  @P4 STG.E.U16 desc[UR36][R4.64+0x130], R11 ;  /* 0x0001300b04004986 */ /* 0x0003e2000c101524 */
[----:B------:R-:W-:Y:S02]  /*16bc0*/  ISETP.GT.AND P4, PT, R0, 0xa0, P3 ;  /* 0x000000a00000780c */ /* 0x000fe40001f84270 */
[----:B------:R-:W-:Y:S02]  /*16bd0*/  PRMT R13, R9, 0x7610, R13 ;  /* 0x00007610090d7816 */ /* 0x000fe4000000000d */
        /* <DEDUP_REMOVED lines=68> */
[----:B------:R-:W-:Y:S02]  /*17020*/  ISETP.GT.AND P1, PT, R0, 0xb8, P2 ;  /* 0x000000b80000780c */ /* 0x000fe40001724270 */
[----:B------:R-:W-:Y:S02]  /*17030*/  F2FP.F16.F32.PACK_AB R8, RZ, R8 ;  /* 0x00000008ff08723e */ /* 0x000fe400000000ff */
[----:B0-----:R-:W-:Y:S01]  /*17040*/  PRMT R10, R9, 0x7610, R10 ;  /* 0x00007610090a7816 */ /* 0x001fe2000000000a */
[-C--:B------:R-:W-:Y:S01]  /*17050*/  FMUL R9, R180, R2.reuse ;  /* 0x00000002b4097220 */ /* 0x080fe20000400000 */
[----:B-1----:R-:W-:Y:S01]  /*17060*/  PRMT R11, R3, 0x7610, R11 ;  /* 0x00007610030b7816 */ /* 0x002fe2000000000b */
[----:B------:R-:W-:Y:S01]  /*17070*/  FMUL R3, R179, R2 ;  /* 0x00000002b3037220 */ /* 0x000fe20000400000 */
[----:B------:R0:W-:Y:S02]  /*17080*/  @P5 STG.E.U16 desc[UR36][R4.64+0x170], R12 ;  /* 0x0001700c04005986 */ /* 0x0001e4000c101524 */
[----:B------:R-:W-:-:S02]  /*17090*/  F2FP.F16.F32.PACK_AB R9, RZ, R9 ;  /* 0x00000009ff09723e */ /* 0x000fc400000000ff */
[C---:B------:R-:W-:Y:S02]  /*170a0*/  ISETP.GT.AND P4, PT, R0.reuse, 0xb9, P2 ;  /* 0x000000b90000780c */ /* 0x040fe40001784270 */
[----:B------:R-:W-:Y:S02]  /*170b0*/  ISETP.GT.AND P5, PT, R0, 0xc0, P3 ;  /* 0x000000c00000780c */ /* 0x000fe40001fa4270 */
[----:B0-----:R-:W-:Y:S02]  /*170c0*/  PRMT R12, R8, 0x7610, R12 ;  /* 0x00007610080c7816 */ /* 0x001fe4000000000c */
[----:B------:R-:W-:Y:S01]  /*170d0*/  F2FP.F16.F32.PACK_AB R8, RZ, R3 ;  /* 0x00000003ff08723e */ /* 0x000fe200000000ff */
[----:B------:R-:W-:Y:S01]  /*170e0*/  FMUL R3, R178, R2 ;  /* 0x00000002b2037220 */ /* 0x000fe20000400000 */
[----:B------:R-:W-:Y:S01]  /*170f0*/  PRMT R13, R9, 0x7610, R13 ;  /* 0x00007610090d7816 */ /* 0x000fe2000000000d */
[----:B------:R0:W-:Y:S01]  /*17100*/  @P6 STG.E.U16 desc[UR36][R4.64+0x172], R10 ;  /* 0x0001720a04006986 */ /* 0x0001e2000c101524 */
[----:B------:R-:W-:-:S02]  /*17110*/  ISETP.GT.AND P0, PT, R0, 0xc1, P3 ;  /* 0x000000c10000780c */ /* 0x000fc40001f04270 */
[----:B------:R-:W-:Y:S01]  /*17120*/  F2FP.F16.F32.PACK_AB R9, RZ, R3 ;  /* 0x00000003ff09723e */ /* 0x000fe200000000ff */
[----:B------:R1:W-:Y:S01]  /*17130*/  @P1 STG.E.U16 desc[UR36][R6.64+0x170], R11 ;  /* 0x0001700b06001986 */ /* 0x0003e2000c101524 */
[-C--:B------:R-:W-:Y:S01]  /*17140*/  FMUL R3, R176, R2.reuse ;  /* 0x00000002b0037220 */ /* 0x080fe20000400000 */
[----:B------:R-:W-:Y:S02]  /*17150*/  ISETP.GT.AND P1, PT, R0, 0xc0, P2 ;  /* 0x000000c00000780c */ /* 0x000fe40001724270 */
        /* <DEDUP_REMOVED lines=40> */
[C---:B------:R-:W-:Y:S01]  /*173e0*/  ISETP.GT.AND P0, PT, R0.reuse, 0xd0, P2 ;  /* 0x000000d00000780c */ /* 0x040fe20001704270 */
        /* <DEDUP_REMOVED lines=11> */
[----:B------:R-:W-:Y:S01]  /*174a0*/  ISETP.GT.AND P5, PT, R0, 0xd9, P3 ;  /* 0x000000d90000780c */ /* 0x000fe20001fa4270 */
[----:B------:R-:W-:Y:S01]  /*174b0*/  FMUL R8, R166, R2 ;  /* 0x00000002a6087220 */ /* 0x000fe20000400000 */
[----:B------:R-:W-:Y:S01]  /*174c0*/  @P0 STG.E.U16 desc[UR36][R6.64+0x1a0], R14 ;  /* 0x0001a00e06000986 */ /* 0x000fe2000c101524 */
[----:B------:R-:W-:-:S03]  /*174d0*/  ISETP.GT.AND P0, PT, R0, 0xd8, P2 ;  /* 0x000000d80000780c */ /* 0x000fc60001704270 */
[----:B------:R0:W-:Y:S01]  /*174e0*/  @P1 STG.E.U16 desc[UR36][R6.64+0x1a2], R9 ;  /* 0x0001a20906001986 */ /* 0x0001e2000c101524 */
[----:B------:R-:W-:Y:S02]  /*174f0*/  F2FP.F16.F32.PACK_AB R8, RZ, R8 ;  /* 0x00000008ff08723e */ /* 0x000fe400000000ff */
[----:B------:R-:W-:Y:S02]  /*17500*/  ISETP.GT.AND P1, PT, R0, 0xd9, P2 ;  /* 0x000000d90000780c */ /* 0x000fe40001724270 */
        /* <DEDUP_REMOVED lines=16> */
[----:B------:R1:W-:Y:S01]  /*17610*/  @P1 STG.E.U16 desc[UR36][R6.64+0x1b2], R10 ;  /* 0x0001b20a06001986 */ /* 0x0003e2000c101524 */
[----:B------:R-:W-:Y:S02]  /*17620*/  ISETP.GT.AND P1, PT, R0, 0xe0, P2 ;  /* 0x000000e00000780c */ /* 0x000fe40001724270 */
[----:B0-----:R-:W-:Y:S02]  /*17630*/  PRMT R12, R8, 0x7610, R12 ;  /* 0x00007610080c7816 */ /* 0x001fe4000000000c */
[----:B------:R-:W-:Y:S01]  /*17640*/  F2FP.F16.F32.PACK_AB R8, RZ, R3 ;  /* 0x00000003ff08723e */ /* 0x000fe200000000ff */
[-C--:B------:R-:W-:Y:S01]  /*17650*/  FMUL R3, R160, R2.reuse ;  /* 0x00000002a0037220 */ /* 0x080fe20000400000 */
[----:B------:R-:W-:Y:S01]  /*17660*/  ISETP.GT.AND P0, PT, R0, 0xe1, P2 ;  /* 0x000000e10000780c */ /* 0x000fe20001704270 */
[----:B------:R0:W-:Y:S01]  /*17670*/  @P4 STG.E.U16 desc[UR36][R4.64+0x1c0], R11 ;  /* 0x0001c00b04004986 */ /* 0x0001e2000c101524 */
[----:B-1----:R-:W-:Y:S02]  /*17680*/  PRMT R10, R9, 0x7610, R10 ;  /* 0x00007610090a7816 */ /* 0x002fe4000000000a */
[----:B------:R-:W-:Y:S01]  /*17690*/  PRMT R13, R8, 0x7610, R13 ;  /* 0x00007610080d7816 */ /* 0x000fe2000000000d */
[----:B------:R-:W-:Y:S01]  /*176a0*/  @P5 STG.E.U16 desc[UR36][R4.64+0x1c2], R12 ;  /* 0x0001c20c04005986 */ /* 0x000fe2000c101524 */
[----:B------:R-:W-:Y:S01]  /*176b0*/  FMUL R8, R159, R2 ;  /* 0x000000029f087220 */ /* 0x000fe20000400000 */
[----:B------:R-:W-:-:S02]  /*176c0*/  ISETP.GT.AND P4, PT, R0, 0xe8, P3 ;  /* 0x000000e80000780c */ /* 0x000fc40001f84270 */
[----:B------:R-:W-:Y:S01]  /*176d0*/  F2FP.F16.F32.PACK_AB R9, RZ, R3 ;  /* 0x00000003ff09723e */ /* 0x000fe200000000ff */
[----:B------:R-:W-:Y:S01]  /*176e0*/  FMUL R3, R158, R2 ;  /* 0x000000029e037220 */ /* 0x000fe20000400000 */
[C---:B------:R-:W-:Y:S02]  /*176f0*/  ISETP.GT.AND P5, PT, R0.reuse, 0xe9, P3 ;  /* 0x000000e90000780c */ /* 0x040fe40001fa4270 */
[----:B------:R-:W-:Y:S02]  /*17700*/  ISETP.GT.AND P6, PT, R0, 0xe8, P2 ;  /* 0x000000e80000780c */ /* 0x000fe400017c4270 */
[----:B------:R-:W-:Y:S01]  /*17710*/  F2FP.F16.F32.PACK_AB R8, RZ, R8 ;  /* 0x00000008ff08723e */ /* 0x000fe200000000ff */
[----:B------:R1:W-:Y:S01]  /*17720*/  @P1 STG.E.U16 desc[UR36][R6.64+0x1c0], R10 ;  /* 0x0001c00a06001986 */ /* 0x0003e2000c101524 */
[----:B------:R-:W-:Y:S02]  /*17730*/  F2FP.F16.F32.PACK_AB R3, RZ, R3 ;  /* 0x00000003ff03723e */ /* 0x000fe400000000ff */
[----:B0-----:R-:W-:-:S02]  /*17740*/  PRMT R11, R8, 0x7610, R11 ;  /* 0x00007610080b7816 */ /* 0x001fc4000000000b */
[----:B------:R-:W-:Y:S01]  /*17750*/  PRMT R18, R3, 0x7610, R18 ;  /* 0x0000761003127816 */ /* 0x000fe20000000012 */
[----:B------:R0:W-:Y:S01]  /*17760*/  @P0 STG.E.U16 desc[UR36][R6.64+0x1c2], R13 ;  /* 0x0001c20d06000986 */ /* 0x0001e2000c101524 */
[----:B-1----:R-:W-:Y:S01]  /*17770*/  PRMT R10, R9, 0x7610, R10 ;  /* 0x00007610090a7816 */ /* 0x002fe2000000000a */
[----:B------:R-:W-:-:S04]  /*17780*/  FMUL R3, R157, R2 ;  /* 0x000000029d037220 */ /* 0x000fc80000400000 */
[----:B------:R-:W-:Y:S01]  /*17790*/  @P4 STG.E.U16 desc[UR36][R4.64+0x1d0], R10 ;  /* 0x0001d00a04004986 */ /* 0x000fe2000c101524 */
[----:B------:R-:W-:-:S03]  /*177a0*/  ISETP.GT.AND P4, PT, R0, 0xe9, P2 ;  /* 0x000000e90000780c */ /* 0x000fc60001784270 */
[----:B------:R1:W-:Y:S01]  /*177b0*/  @P5 STG.E.U16 desc[UR36][R4.64+0x1d2], R11 ;  /* 0x0001d20b04005986 */ /* 0x0003e2000c101524 */
[----:B------:R-:W-:-:S03]  /*177c0*/  ISETP.GT.AND P5, PT, R0, 0xf0, P3 ;  /* 0x000000f00000780c */ /* 0x000fc60001fa4270 */
[----:B------:R-:W-:Y:S01]  /*177d0*/  @P6 STG.E.U16 desc[UR36][R6.64+0x1d0], R18 ;  /* 0x0001d01206006986 */ /* 0x000fe2000c101524 */
[----:B------:R-:W-:Y:S01]  /*177e0*/  ISETP.GT.AND P6, PT, R0, 0xf1, P3 ;  /* 0x000000f10000780c */ /* 0x000fe20001fc4270 */
[-C--:B------:R-:W-:Y:S01]  /*177f0*/  FMUL R8, R156, R2.reuse ;  /* 0x000000029c087220 */ /* 0x080fe20000400000 */
[----:B------:R-:W-:Y:S01]  /*17800*/  FMUL R9, R155, R2 ;  /* 0x000000029b097220 */ /* 0x000fe20000400000 */
[----:B0-----:R-:W-:-:S03]  /*17810*/  F2FP.F16.F32.PACK_AB R13, RZ, R3 ;  /* 0x00000003ff0d723e */ /* 0x001fc600000000ff */
[----:B------:R-:W-:Y:S02]  /*17820*/  F2FP.F16.F32.PACK_AB R14, RZ, R8 ;  /* 0x00000008ff0e723e */ /* 0x000fe400000000ff */
[----:B------:R-:W-:Y:S01]  /*17830*/  F2FP.F16.F32.PACK_AB R15, RZ, R9 ;  /* 0x00000009ff0f723e */ /* 0x000fe200000000ff */
[----:B------:R-:W-:Y:S01]  /*17840*/  @P4 STG.E.U16 desc[UR36][R6.64+0x1d2], R13 ;  /* 0x0001d20d06004986 */ /* 0x000fe2000c101524 */
[----:B------:R-:W-:-:S03]  /*17850*/  ISETP.GT.AND P4, PT, R0, 0xf1, P2 ;  /* 0x000000f10000780c */ /* 0x000fc60001784270 */
[----:B------:R-:W-:Y:S04]  /*17860*/  @P5 STG.E.U16 desc[UR36][R4.64+0x1e0], R14 ;  /* 0x0001e00e04005986 */ /* 0x000fe8000c101524 */
[----:B------:R-:W-:Y:S01]  /*17870*/  @P6 STG.E.U16 desc[UR36][R4.64+0x1e2], R15 ;  /* 0x0001e20f04006986 */ /* 0x000fe2000c101524 */
[----:B------:R-:W-:Y:S01]  /*17880*/  ISETP.GT.AND P6, PT, R0, 0xf0, P2 ;  /* 0x000000f00000780c */ /* 0x000fe200017c4270 */
[-C--:B-1----:R-:W-:Y:S01]  /*17890*/  FMUL R11, R154, R2.reuse ;  /* 0x000000029a0b7220 */ /* 0x082fe20000400000 */
[----:B------:R-:W-:-:S04]  /*178a0*/  FMUL R12, R23, R2 ;  /* 0x00000002170c7220 */ /* 0x000fc80000400000 */
[----:B------:R-:W-:Y:S02]  /*178b0*/  F2FP.F16.F32.PACK_AB R11, RZ, R11 ;  /* 0x0000000bff0b723e */ /* 0x000fe400000000ff */
[----:B------:R-:W-:Y:S02]  /*178c0*/  F2FP.F16.F32.PACK_AB R12, RZ, R12 ;  /* 0x0000000cff0c723e */ /* 0x000fe400000000ff */
[C---:B------:R-:W-:Y:S02]  /*178d0*/  ISETP.GT.AND P5, PT, R0.reuse, 0xf8, P3 ;  /* 0x000000f80000780c */ /* 0x040fe40001fa4270 */
[----:B------:R-:W-:Y:S01]  /*178e0*/  ISETP.GT.AND P3, PT, R0, 0xf9, P3 ;  /* 0x000000f90000780c */ /* 0x000fe20001f64270 */
[----:B------:R-:W-:Y:S01]  /*178f0*/  @P6 STG.E.U16 desc[UR36][R6.64+0x1e0], R11 ;  /* 0x0001e00b06006986 */ /* 0x000fe2000c101524 */
[----:B------:R-:W-:-:S03]  /*17900*/  FMUL R10, R22, R2 ;  /* 0x00000002160a7220 */ /* 0x000fc60000400000 */
[----:B------:R0:W-:Y:S01]  /*17910*/  @P4 STG.E.U16 desc[UR36][R6.64+0x1e2], R12 ;  /* 0x0001e20c06004986 */ /* 0x0001e2000c101524 */
[----:B------:R-:W-:Y:S01]  /*17920*/  ISETP.GT.AND P4, PT, R0, 0xf8, P2 ;  /* 0x000000f80000780c */ /* 0x000fe20001784270 */
[-C--:B------:R-:W-:Y:S01]  /*17930*/  FMUL R9, R21, R2.reuse ;  /* 0x0000000215097220 */ /* 0x080fe20000400000 */
[-C--:B------:R-:W-:Y:S01]  /*17940*/  FMUL R8, R19, R2.reuse ;  /* 0x0000000213087220 */ /* 0x080fe20000400000 */
[----:B------:R-:W-:Y:S01]  /*17950*/  FMUL R3, R20, R2 ;  /* 0x0000000214037220 */ /* 0x000fe20000400000 */
[----:B------:R-:W-:Y:S02]  /*17960*/  F2FP.F16.F32.PACK_AB R10, RZ, R10 ;  /* 0x0000000aff0a723e */ /* 0x000fe400000000ff */
[----:B------:R-:W-:Y:S02]  /*17970*/  ISETP.GT.AND P2, PT, R0, 0xf9, P2 ;  /* 0x000000f90000780c */ /* 0x000fe40001744270 */
[----:B------:R-:W-:Y:S02]  /*17980*/  F2FP.F16.F32.PACK_AB R9, RZ, R9 ;  /* 0x00000009ff09723e */ /* 0x000fe400000000ff */
[----:B------:R-:W-:-:S02]  /*17990*/  F2FP.F16.F32.PACK_AB R8, RZ, R8 ;  /* 0x00000008ff08723e */ /* 0x000fc400000000ff */
[----:B------:R-:W-:Y:S01]  /*179a0*/  F2FP.F16.F32.PACK_AB R3, RZ, R3 ;  /* 0x00000003ff03723e */ /* 0x000fe200000000ff */
[----:B------:R-:W-:Y:S01]  /*179b0*/  @P5 STG.E.U16 desc[UR36][R4.64+0x1f0], R10 ;  /* 0x0001f00a04005986 */ /* 0x000fe2000c101524 */
[----:B0-----:R-:W-:Y:S01]  /*179c0*/  PRMT R12, R8, 0x7610, R12 ;  /* 0x00007610080c7816 */ /* 0x001fe2000000000c */
[----:B------:R-:W-:Y:S01]  /*179d0*/  @P4 IMAD.MOV.U32 R8, RZ, RZ, R6 ;  /* 0x000000ffff084224 */ /* 0x000fe200078e0006 */
[----:B------:R-:W-:Y:S01]  /*179e0*/  PRMT R11, R3, 0x7610, R11 ;  /* 0x00007610030b7816 */ /* 0x000fe2000000000b */
[----:B------:R0:W-:Y:S01]  /*179f0*/  @P3 STG.E.U16 desc[UR36][R4.64+0x1f2], R9 ;  /* 0x0001f20904003986 */ /* 0x0001e2000c101524 */
[----:B------:R-:W-:Y:S01]  /*17a00*/  USHF.L.U32 UR12, UR8, 0x8, URZ ;  /* 0x00000008080c7899 */ /* 0x000fe2000800063f */
[----:B------:R-:W-:Y:S01]  /*17a10*/  ISETP.GT.AND P1, PT, R153, 0x80, PT ;  /* 0x000000809900780c */ /* 0x000fe20003f24270 */
[----:B------:R-:W-:Y:S01]  /*17a20*/  USHF.L.U64.HI UR11, UR8, 0x8, UR9 ;  /* 0x00000008080b7899 */ /* 0x000fe20008010209 */
[----:B0-----:R-:W-:-:S03]  /*17a30*/  @P4 MOV R9, R7 ;  /* 0x0000000700094202 */ /* 0x001fc60000000f00 */
[----:B------:R-:W-:Y:S02]  /*17a40*/  IMAD.U32 R3, RZ, RZ, UR12 ;  /* 0x0000000cff037e24 */ /* 0x000fe4000f8e00ff */
[----:B------:R0:W-:Y:S01]  /*17a50*/  @P4 STG.E.U16 desc[UR36][R8.64+0x1f0], R11 ;  /* 0x0001f00b08004986 */ /* 0x0001e2000c101524 */
[C---:B------:R-:W-:Y:S02]  /*17a60*/  ISETP.GT.AND P3, PT, R0.reuse, RZ, P1 ;  /* 0x000000ff0000720c */ /* 0x040fe40000f64270 */
[----:B------:R-:W-:Y:S01]  /*17a70*/  ISETP.GT.AND P4, PT, R0, 0x1, P1 ;  /* 0x000000010000780c */ /* 0x000fe20000f84270 */
[-C--:B------:R-:W-:Y:S01]  /*17a80*/  FMUL R24, R24, R2.reuse ;  /* 0x0000000218187220 */ /* 0x080fe20000400000 */
[----:B------:R-:W-:Y:S01]  /*17a90*/  FMUL R25, R25, R2 ;  /* 0x0000000219197220 */ /* 0x000fe20000400000 */
[----:B0-----:R-:W-:Y:S01]  /*17aa0*/  @P2 IMAD.MOV.U32 R8, RZ, RZ, R6 ;  /* 0x000000ffff082224 */ /* 0x001fe200078e0006 */
[----:B------:R-:W-:Y:S01]  /*17ab0*/  @P2 MOV R9, R7 ;  /* 0x0000000700092202 */ /* 0x000fe20000000f00 */
[----:B------:R-:W-:-:S04]  /*17ac0*/  IMAD.U32 R7, RZ, RZ, UR11 ;  /* 0x0000000bff077e24 */ /* 0x000fc8000f8e00ff */
[----:B------:R0:W-:Y:S01]  /*17ad0*/  @P2 STG.E.U16 desc[UR36][R8.64+0x1f2], R12 ;  /* 0x0001f20c08002986 */ /* 0x0001e2000c101524 */
[C---:B------:R-:W-:Y:S02]  /*17ae0*/  IADD3 R6, P2, P6, R4.reuse, UR5, R3 ;  /* 0x0000000504067c10 */ /* 0x040fe4000fe5e003 */
[----:B------:R-:W-:Y:S02]  /*17af0*/  IADD3 R4, P5, R4, UR12, RZ ;  /* 0x0000000c04047c10 */ /* 0x000fe4000ffbe0ff */
[----:B------:R-:W-:Y:S02]  /*17b00*/  IADD3.X R7, R5, UR4, R7, P2, P6 ;  /* 0x0000000405077c10 */ /* 0x000fe400097ec407 */
[----:B------:R-:W-:Y:S02]  /*17b10*/  ISETP.GT.AND P0, PT, R153, 0x88, PT ;  /* 0x000000889900780c */ /* 0x000fe40003f04270 */
[----:B------:R-:W-:Y:S02]  /*17b20*/  F2FP.F16.F32.PACK_AB R24, RZ, R24 ;  /* 0x00000018ff18723e */ /* 0x000fe400000000ff */
[----:B------:R-:W-:-:S02]  /*17b30*/  IADD3.X R5, R5, UR11, RZ, P5, !PT ;  /* 0x0000000b05057c10 */ /* 0x000fc4000affe4ff */
[----:B------:R-:W-:Y:S02]  /*17b40*/  F2FP.F16.F32.PACK_AB R25, RZ, R25 ;  /* 0x00000019ff19723e */ /* 0x000fe400000000ff */
[C---:B------:R-:W-:Y:S01]  /*17b50*/  ISETP.GT.AND P2, PT, R0.reuse, RZ, P0 ;  /* 0x000000ff0000720c */ /* 0x040fe20000744270 */
[----:B------:R-:W-:Y:S01]  /*17b60*/  @P3 STG.E.U16 desc[UR36][R4.64], R24 ;  /* 0x0000001804003986 */ /* 0x000fe2000c101524 */
[----:B------:R-:W-:Y:S01]  /*17b70*/  ISETP.GT.AND P3, PT, R0, 0x1, P0 ;  /* 0x000000010000780c */ /* 0x000fe20000764270 */
[-C--:B------:R-:W-:Y:S02]  /*17b80*/  FMUL R26, R26, R2.reuse ;  /* 0x000000021a1a7220 */ /* 0x080fe40000400000 */
[----:B------:R-:W-:Y:S01]  /*17b90*/  @P4 STG.E.U16 desc[UR36][R4.64+0x2], R25 ;  /* 0x0000021904004986 */ /* 0x000fe2000c101524 */
[----:B------:R-:W-:Y:S01]  /*17ba0*/  ISETP.GT.AND P4, PT, R0, 0x8, P1 ;  /* 0x000000080000780c */ /* 0x000fe20000f84270 */
[-C--:B------:R-:W-:Y:S01]  /*17bb0*/  FMUL R27, R27, R2.reuse ;  /* 0x000000021b1b7220 */ /* 0x080fe20000400000 */
[----:B0-----:R-:W-:Y:S01]  /*17bc0*/  IADD3 R8, P5, R4, UR5, RZ ;  /* 0x0000000504087c10 */ /* 0x001fe2000ffbe0ff */
[----:B------:R-:W-:Y:S01]  /*17bd0*/  FMUL R28, R28, R2 ;  /* 0x000000021c1c7220 */ /* 0x000fe20000400000 */
[----:B------:R-:W-:-:S02]  /*17be0*/  F2FP.F16.F32.PACK_AB R26, RZ, R26 ;  /* 0x0000001aff1a723e */ /* 0x000fc400000000ff */
[----:B------:R-:W-:Y:S02]  /*17bf0*/  IADD3.X R9, R5, UR4, RZ, P5, !PT ;  /* 0x0000000405097c10 */ /* 0x000fe4000affe4ff */
[----:B------:R-:W-:Y:S02]  /*17c00*/  F2FP.F16.F32.PACK_AB R27, RZ, R27 ;  /* 0x0000001bff1b723e */ /* 0x000fe400000000ff */
[----:B------:R-:W-:Y:S01]  /*17c10*/  F2FP.F16.F32.PACK_AB R28, RZ, R28 ;  /* 0x0000001cff1c723e */ /* 0x000fe200000000ff */
[----:B------:R-:W-:Y:S01]  /*17c20*/  @P2 STG.E.U16 desc[UR36][R8.64], R26 ;  /* 0x0000001a08002986 */ /* 0x000fe2000c101524 */
[C---:B------:R-:W-:Y:S02]  /*17c30*/  ISETP.GT.AND P5, PT, R0.reuse, 0x9, P1 ;  /* 0x000000090000780c */ /* 0x040fe40000fa4270 */
[C---:B------:R-:W-:Y:S01]  /*17c40*/  ISETP.GT.AND P2, PT, R0.reuse, 0x8, P0 ;  /* 0x000000080000780c */ /* 0x040fe20000744270 */
[----:B------:R-:W-:Y:S01]  /*17c50*/  @P3 STG.E.U16 desc[UR36][R8.64+0x2], R27 ;  /* 0x0000021b08003986 */ /* 0x000fe2000c101524 */
[-C--:B------:R-:W-:Y:S01]  /*17c60*/  FMUL R29, R29, R2.reuse ;  /* 0x000000021d1d7220 */ /* 0x080fe20000400000 */
[----:B------:R-:W-:Y:S01]  /*17c70*/  ISETP.GT.AND P3, PT, R0, 0x9, P0 ;  /* 0x000000090000780c */ /* 0x000fe20000764270 */
[-C--:B------:R-:W-:Y:S01]  /*17c80*/  FMUL R30, R30, R2.reuse ;  /* 0x000000021e1e7220 */ /* 0x080fe20000400000 */
[----:B------:R-:W-:Y:S01]  /*17c90*/  @P4 STG.E.U16 desc[UR36][R4.64+0x10], R28 ;  /* 0x0000101c04004986 */ /* 0x000fe2000c101524 */
[----:B------:R-:W-:Y:S01]  /*17ca0*/  ISETP.GT.AND P4, PT, R0, 0x10, P1 ;  /* 0x000000100000780c */ /* 0x000fe20000f84270 */
[-C--:B------:R-:W-:Y:S01]  /*17cb0*/  FMUL R31, R31, R2.reuse ;  /* 0x000000021f1f7220 */ /* 0x080fe20000400000 */
[----:B------:R-:W-:Y:S01]  /*17cc0*/  IADD3 R10, P6, R4, UR5, RZ ;  /* 0x00000005040a7c10 */ /* 0x000fe2000ffde0ff */
[----:B------:R-:W-:Y:S01]  /*17cd0*/  FMUL R32, R32, R2 ;  /* 0x0000000220207220 */ /* 0x000fe20000400000 */
[----:B------:R-:W-:-:S02]  /*17ce0*/  F2FP.F16.F32.PACK_AB R29, RZ, R29 ;  /* 0x0000001dff1d723e */ /* 0x000fc400000000ff */
[----:B------:R-:W-:Y:S02]  /*17cf0*/  F2FP.F16.F32.PACK_AB R30, RZ, R30 ;  /* 0x0000001eff1e723e */ /* 0x000fe400000000ff */
[----:B------:R-:W-:Y:S02]  /*17d00*/  IADD3.X R11, R5, UR4, RZ, P6, !PT ;  /* 0x00000004050b7c10 */ /* 0x000fe4000b7fe4ff */
[----:B------:R-:W-:Y:S01]  /*17d10*/  F2FP.F16.F32.PACK_AB R31, RZ, R31 ;  /* 0x0000001fff1f723e */ /* 0x000fe200000000ff */
[----:B------:R-:W-:Y:S01]  /*17d20*/  @P5 STG.E.U16 desc[UR36][R4.64+0x12], R29 ;  /* 0x0000121d04005986 */ /* 0x000fe2000c101524 */
[----:B------:R-:W-:Y:S02]  /*17d30*/  F2FP.F16.F32.PACK_AB R32, RZ, R32 ;  /* 0x00000020ff20723e */ /* 0x000fe400000000ff */
[C---:B------:R-:W-:Y:S01]  /*17d40*/  ISETP.GT.AND P5, PT, R0.reuse, 0x11, P1 ;  /* 0x000000110000780c */ /* 0x040fe20000fa4270 */
[----:B------:R-:W-:Y:S01]  /*17d50*/  @P2 STG.E.U16 desc[UR36][R10.64+0x10], R30 ;  /* 0x0000101e0a002986 */ /* 0x000fe2000c101524 */
[----:B------:R-:W-:Y:S01]  /*17d60*/  ISETP.GT.AND P2, PT, R0, 0x10, P0 ;  /* 0x000000100000780c */ /* 0x000fe20000744270 */
[----:B------:R-:W-:-:S02]  /*17d70*/  FMUL R33, R33, R2 ;  /* 0x0000000221217220 */ /* 0x000fc40000400000 */
[----:B------:R-:W-:Y:S01]  /*17d80*/  @P3 STG.E.U16 desc[UR36][R6.64+0x12], R31 ;  /* 0x0000121f06003986 */ /* 0x000fe2000c101524 */
[----:B------:R-:W-:Y:S01]  /*17d90*/  ISETP.GT.AND P3, PT, R0, 0x11, P0 ;  /* 0x000000110000780c */ /* 0x000fe20000764270 */
[-C--:B------:R-:W-:Y:S02]  /*17da0*/  FMUL R34, R34, R2.reuse ;  /* 0x0000000222227220 */ /* 0x080fe40000400000 */
[----:B------:R-:W-:Y:S01]  /*17db0*/  @P4 STG.E.U16 desc[UR36][R4.64+0x20], R32 ;  /* 0x0000202004004986 */ /* 0x000fe2000c101524 */
[----:B------:R-:W-:Y:S01]  /*17dc0*/  ISETP.GT.AND P4, PT, R0, 0x18, P1 ;  /* 0x000000180000780c */ /* 0x000fe20000f84270 */
[-C--:B------:R-:W-:Y:S01]  /*17dd0*/  FMUL R35, R35, R2.reuse ;  /* 0x0000000223237220 */ /* 0x080fe20000400000 */
[----:B------:R-:W-:Y:S01]  /*17de0*/  FMUL R36, R36, R2 ;  /* 0x0000000224247220 */ /* 0x000fe20000400000 */
[----:B------:R-:W-:Y:S02]  /*17df0*/  F2FP.F16.F32.PACK_AB R33, RZ, R33 ;  /* 0x00000021ff21723e */ /* 0x000fe400000000ff */
[----:B------:R-:W-:-:S02]  /*17e00*/  F2FP.F16.F32.PACK_AB R34, RZ, R34 ;  /* 0x00000022ff22723e */ /* 0x000fc400000000ff */
[----:B------:R-:W-:Y:S01]  /*17e10*/  F2FP.F16.F32.PACK_AB R35, RZ, R35 ;  /* 0x00000023ff23723e */ /* 0x000fe200000000ff */
[----:B------:R-:W-:Y:S01]  /*17e20*/  @P5 STG.E.U16 desc[UR36][R4.64+0x22], R33 ;  /* 0x0000222104005986 */ /* 0x000fe2000c101524 */
[----:B------:R-:W-:Y:S02]  /*17e30*/  F2FP.F16.F32.PACK_AB R36, RZ, R36 ;  /* 0x00000024ff24723e */ /* 0x000fe400000000ff */
[C---:B------:R-:W-:Y:S01]  /*17e40*/  ISETP.GT.AND P5, PT, R0.reuse, 0x19, P1 ;  /* 0x000000190000780c */ /* 0x040fe20000fa4270 */
[----:B------:R-:W-:Y:S01]  /*17e50*/  @P2 STG.E.U16 desc[UR36][R6.64+0x20], R34 ;  /* 0x0000202206002986 */ /* 0x000fe2000c101524 */
[C---:B------:R-:W-:Y:S01]  /*17e60*/  ISETP.GT.AND P2, PT, R0.reuse, 0x18, P0 ;  /* 0x000000180000780c */ /* 0x040fe20000744270 */
[-C--:B------:R-:W-:Y:S02]  /*17e70*/  FMUL R37, R37, R2.reuse ;  /* 0x0000000225257220 */ /* 0x080fe40000400000 */
[----:B------:R-:W-:Y:S01]  /*17e80*/  @P3 STG.E.U16 desc[UR36][R6.64+0x22], R35 ;  /* 0x0000222306003986 */ /* 0x000fe2000c101524 */
[----:B------:R-:W-:Y:S01]  /*17e90*/  ISETP.GT.AND P3, PT, R0, 0x19, P0 ;  /* 0x000000190000780c */ /* 0x000fe20000764270 */
[----:B------:R-:W-:-:S02]  /*17ea0*/  FMUL R38, R38, R2 ;  /* 0x0000000226267220 */ /* 0x000fc40000400000 */
[----:B------:R-:W-:Y:S01]  /*17eb0*/  @P4 STG.E.U16 desc[UR36][R4.64+0x30], R36 ;  /* 0x0000302404004986 */ /* 0x000fe2000c101524 */
[----:B------:R-:W-:Y:S01]  /*17ec0*/  ISETP.GT.AND P4, PT, R0, 0x20, P1 ;  /* 0x000000200000780c */ /* 0x000fe20000f84270 */
[-C--:B------:R-:W-:Y:S01]  /*17ed0*/  FMUL R39, R39, R2.reuse ;  /* 0x0000000227277220 */ /* 0x080fe20000400000 */
[----:B------:R-:W-:Y:S01]  /*17ee0*/  FMUL R40, R40, R2 ;  /* 0x0000000228287220 */ /* 0x000fe20000400000 */
[----:B------:R-:W-:Y:S02]  /*17ef0*/  F2FP.F16.F32.PACK_AB R37, RZ, R37 ;  /* 0x00000025ff25723e */ /* 0x000fe400000000ff */
[----:B------:R-:W-:Y:S02]  /*17f00*/  F2FP.F16.F32.PACK_AB R38, RZ, R38 ;  /* 0x00000026ff26723e */ /* 0x000fe400000000ff */
[----:B------:R-:W-:Y:S01]  /*17f10*/  F2FP.F16.F32.PACK_AB R39, RZ, R39 ;  /* 0x00000027ff27723e */ /* 0x000fe200000000ff */
[----:B------:R-:W-:Y:S01]  /*17f20*/  @P5 STG.E.U16 desc[UR36][R4.64+0x32], R37 ;  /* 0x0000322504005986 */ /* 0x000fe2000c101524 */
[----:B------:R-:W-:-:S02]  /*17f30*/  F2FP.F16.F32.PACK_AB R40, RZ, R40 ;  /* 0x00000028ff28723e */ /* 0x000fc400000000ff */
[C---:B------:R-:W-:Y:S01]  /*17f40*/  ISETP.GT.AND P5, PT, R0.reuse, 0x21, P1 ;  /* 0x000000210000780c */ /* 0x040fe20000fa4270 */
[----:B------:R-:W-:Y:S01]  /*17f50*/  @P2 STG.E.U16 desc[UR36][R6.64+0x30], R38 ;  /* 0x0000302606002986 */ /* 0x000fe2000c101524 */
[C---:B------:R-:W-:Y:S01]  /*17f60*/  ISETP.GT.AND P2, PT, R0.reuse, 0x20, P0 ;  /* 0x000000200000780c */ /* 0x040fe20000744270 */
[-C--:B------:R-:W-:Y:S02]  /*17f70*/  FMUL R41, R41, R2.reuse ;  /* 0x0000000229297220 */ /* 0x080fe40000400000 */
[----:B------:R-:W-:Y:S01]  /*17f80*/  @P3 STG.E.U16 desc[UR36][R6.64+0x32], R39 ;  /* 0x0000322706003986 */ /* 0x000fe2000c101524 */
[----:B------:R-:W-:Y:S01]  /*17f90*/  ISETP.GT.AND P3, PT, R0, 0x21, P0 ;  /* 0x000000210000780c */ /* 0x000fe20000764270 */
[-C--:B------:R-:W-:Y:S02]  /*17fa0*/  FMUL R42, R42, R2.reuse ;  /* 0x000000022a2a7220 */ /* 0x080fe40000400000 */
[----:B------:R-:W-:Y:S01]  /*17fb0*/  @P4 STG.E.U16 desc[UR36][R4.64+0x40], R40 ;  /* 0x0000402804004986 */ /* 0x000fe2000c101524 */
[----:B------:R-:W-:Y:S01]  /*17fc0*/  ISETP.GT.AND P4, PT, R0, 0x28, P1 ;  /* 0x000000280000780c */ /* 0x000fe20000f84270 */
[-C--:B------:R-:W-:Y:S01]  /*17fd0*/  FMUL R43, R43, R2.reuse ;  /* 0x000000022b2b7220 */ /* 0x080fe20000400000 */
[----:B------:R-:W-:Y:S01]  /*17fe0*/  FMUL R44, R44, R2 ;  /* 0x000000022c2c7220 */ /* 0x000fe20000400000 */
[----:B------:R-:W-:-:S02]  /*17ff0*/  F2FP.F16.F32.PACK_AB R41, RZ, R41 ;  /* 0x00000029ff29723e */ /* 0x000fc400000000ff */
[----:B------:R-:W-:Y:S02]  /*18000*/  F2FP.F16.F32.PACK_AB R42, RZ, R42 ;  /* 0x0000002aff2a723e */ /* 0x000fe400000000ff */
        /* <DEDUP_REMOVED lines=357> */
[----:B------:R-:W-:Y:S01]  /*19660*/  ISETP.GT.AND P2, PT, R0, 0xd8, P0 ;  /* 0x000000d80000780c */ /* 0x000fe20000744270 */
[-C--:B------:R-:W-:Y:S02]  /*19670*/  FMUL R133, R133, R2.reuse ;  /* 0x0000000285857220 */ /* 0x080fe40000400000 */
[----:B------:R-:W-:Y:S01]  /*19680*/  @P3 STG.E.U16 desc[UR36][R6.64+0x1a2], R131 ;  /* 0x0001a28306003986 */ /* 0x000fe2000c101524 */
[----:B------:R-:W-:-:S03]  /*19690*/  FMUL R134, R134, R2 ;  /* 0x0000000286867220 */ /* 0x000fc60000400000 */
[----:B------:R-:W-:Y:S01]  /*196a0*/  @P4 STG.E.U16 desc[UR36][R4.64+0x1b0], R132 ;  /* 0x0001b08404004986 */ /* 0x000fe2000c101524 */
[C---:B------:R-:W-:Y:S01]  /*196b0*/  ISETP.GT.AND P4, PT, R0.reuse, 0xd9, P0 ;  /* 0x000000d90000780c */ /* 0x040fe20000784270 */
[----:B------:R-:W-:Y:S01]  /*196c0*/  FMUL R135, R135, R2 ;  /* 0x0000000287877220 */ /* 0x000fe20000400000 */
[----:B------:R-:W-:Y:S02]  /*196d0*/  F2FP.F16.F32.PACK_AB R133, RZ, R133 ;  /* 0x00000085ff85723e */ /* 0x000fe400000000ff */
[----:B------:R-:W-:Y:S02]  /*196e0*/  F2FP.F16.F32.PACK_AB R134, RZ, R134 ;  /* 0x00000086ff86723e */ /* 0x000fe400000000ff */
[----:B------:R-:W-:Y:S01]  /*196f0*/  F2FP.F16.F32.PACK_AB R135, RZ, R135 ;  /* 0x00000087ff87723e */ /* 0x000fe200000000ff */
[----:B------:R-:W-:Y:S01]  /*19700*/  @P5 STG.E.U16 desc[UR36][R4.64+0x1b2], R133 ;  /* 0x0001b28504005986 */ /* 0x000fe2000c101524 */
[----:B------:R-:W-:-:S03]  /*19710*/  ISETP.GT.AND P5, PT, R0, 0xe0, P1 ;  /* 0x000000e00000780c */ /* 0x000fc60000fa4270 */
[----:B------:R-:W-:Y:S01]  /*19720*/  @P2 STG.E.U16 desc[UR36][R6.64+0x1b0], R134 ;  /* 0x0001b08606002986 */ /* 0x000fe2000c101524 */
[----:B------:R-:W-:Y:S01]  /*19730*/  ISETP.GT.AND P2, PT, R0, 0xe1, P1 ;  /* 0x000000e10000780c */ /* 0x000fe20000f44270 */
[-C--:B------:R-:W-:Y:S01]  /*19740*/  FMUL R136, R136, R2.reuse ;  /* 0x0000000288887220 */ /* 0x080fe20000400000 */
[C---:B------:R-:W-:Y:S01]  /*19750*/  ISETP.GT.AND P3, PT, R0.reuse, 0xe0, P0 ;  /* 0x000000e00000780c */ /* 0x040fe20000764270 */
[----:B------:R-:W-:Y:S01]  /*19760*/  @P4 STG.E.U16 desc[UR36][R6.64+0x1b2], R135 ;  /* 0x0001b28706004986 */ /* 0x000fe2000c101524 */
[-C--:B------:R-:W-:Y:S01]  /*19770*/  FMUL R137, R137, R2.reuse ;  /* 0x0000000289897220 */ /* 0x080fe20000400000 */
[----:B------:R-:W-:Y:S01]  /*19780*/  ISETP.GT.AND P4, PT, R0, 0xe1, P0 ;  /* 0x000000e10000780c */ /* 0x000fe20000784270 */
[-C--:B------:R-:W-:Y:S01]  /*19790*/  FMUL R138, R138, R2.reuse ;  /* 0x000000028a8a7220 */ /* 0x080fe20000400000 */
[----:B------:R-:W-:Y:S01]  /*197a0*/  FMUL R139, R139, R2 ;  /* 0x000000028b8b7220 */ /* 0x000fe20000400000 */
[----:B------:R-:W-:Y:S02]  /*197b0*/  F2FP.F16.F32.PACK_AB R136, RZ, R136 ;  /* 0x00000088ff88723e */ /* 0x000fe400000000ff */
[----:B------:R-:W-:-:S02]  /*197c0*/  F2FP.F16.F32.PACK_AB R137, RZ, R137 ;  /* 0x00000089ff89723e */ /* 0x000fc400000000ff */
[----:B------:R-:W-:Y:S02]  /*197d0*/  F2FP.F16.F32.PACK_AB R138, RZ, R138 ;  /* 0x0000008aff8a723e */ /* 0x000fe400000000ff */
[----:B------:R-:W-:Y:S01]  /*197e0*/  F2FP.F16.F32.PACK_AB R139, RZ, R139 ;  /* 0x0000008bff8b723e */ /* 0x000fe200000000ff */
[----:B------:R-:W-:Y:S01]  /*197f0*/  @P5 STG.E.U16 desc[UR36][R4.64+0x1c0], R136 ;  /* 0x0001c08804005986 */ /* 0x000fe2000c101524 */
[----:B------:R-:W-:-:S03]  /*19800*/  ISETP.GT.AND P5, PT, R0, 0xe9, P1 ;  /* 0x000000e90000780c */ /* 0x000fc60000fa4270 */
[----:B------:R-:W-:Y:S01]  /*19810*/  @P2 STG.E.U16 desc[UR36][R4.64+0x1c2], R137 ;  /* 0x0001c28904002986 */ /* 0x000fe2000c101524 */
[C---:B------:R-:W-:Y:S02]  /*19820*/  ISETP.GT.AND P2, PT, R0.reuse, 0xe8, P1 ;  /* 0x000000e80000780c */ /* 0x040fe40000f44270 */
[C---:B------:R-:W-:Y:S01]  /*19830*/  ISETP.GT.AND P6, PT, R0.reuse, 0xe8, P0 ;  /* 0x000000e80000780c */ /* 0x040fe200007c4270 */
[----:B------:R-:W-:Y:S01]  /*19840*/  @P3 STG.E.U16 desc[UR36][R6.64+0x1c0], R138 ;  /* 0x0001c08a06003986 */ /* 0x000fe2000c101524 */
[----:B------:R-:W-:Y:S01]  /*19850*/  ISETP.GT.AND P3, PT, R0, 0xe9, P0 ;  /* 0x000000e90000780c */ /* 0x000fe20000764270 */
[-C--:B------:R-:W-:Y:S01]  /*19860*/  FMUL R140, R140, R2.reuse ;  /* 0x000000028c8c7220 */ /* 0x080fe20000400000 */
[-C--:B------:R-:W-:Y:S01]  /*19870*/  FMUL R141, R141, R2.reuse ;  /* 0x000000028d8d7220 */ /* 0x080fe20000400000 */
[----:B------:R-:W-:Y:S01]  /*19880*/  @P4 STG.E.U16 desc[UR36][R6.64+0x1c2], R139 ;  /* 0x0001c28b06004986 */ /* 0x000fe2000c101524 */
[----:B------:R-:W-:Y:S01]  /*19890*/  ISETP.GT.AND P4, PT, R0, 0xf0, P1 ;  /* 0x000000f00000780c */ /* 0x000fe20000f84270 */
[-C--:B------:R-:W-:Y:S01]  /*198a0*/  FMUL R142, R142, R2.reuse ;  /* 0x000000028e8e7220 */ /* 0x080fe20000400000 */
[-C--:B------:R-:W-:Y:S01]  /*198b0*/  FMUL R143, R143, R2.reuse ;  /* 0x000000028f8f7220 */ /* 0x080fe20000400000 */
[----:B------:R-:W-:Y:S01]  /*198c0*/  FMUL R144, R144, R2 ;  /* 0x0000000290907220 */ /* 0x000fe20000400000 */
[----:B------:R-:W-:-:S02]  /*198d0*/  F2FP.F16.F32.PACK_AB R140, RZ, R140 ;  /* 0x0000008cff8c723e */ /* 0x000fc400000000ff */
[----:B------:R-:W-:Y:S02]  /*198e0*/  F2FP.F16.F32.PACK_AB R141, RZ, R141 ;  /* 0x0000008dff8d723e */ /* 0x000fe400000000ff */
[----:B------:R-:W-:Y:S02]  /*198f0*/  F2FP.F16.F32.PACK_AB R142, RZ, R142 ;  /* 0x0000008eff8e723e */ /* 0x000fe400000000ff */
[----:B------:R-:W-:Y:S02]  /*19900*/  F2FP.F16.F32.PACK_AB R143, RZ, R143 ;  /* 0x0000008fff8f723e */ /* 0x000fe400000000ff */
[----:B------:R-:W-:Y:S01]  /*19910*/  F2FP.F16.F32.PACK_AB R144, RZ, R144 ;  /* 0x00000090ff90723e */ /* 0x000fe200000000ff */
[----:B------:R-:W-:Y:S01]  /*19920*/  @P2 STG.E.U16 desc[UR36][R4.64+0x1d0], R140 ;  /* 0x0001d08c04002986 */ /* 0x000fe2000c101524 */
[----:B------:R-:W-:-:S03]  /*19930*/  ISETP.GT.AND P2, PT, R0, 0xf1, P1 ;  /* 0x000000f10000780c */ /* 0x000fc60000f44270 */
[----:B------:R-:W-:Y:S01]  /*19940*/  @P5 STG.E.U16 desc[UR36][R4.64+0x1d2], R141 ;  /* 0x0001d28d04005986 */ /* 0x000fe2000c101524 */
[----:B------:R-:W-:-:S03]  /*19950*/  ISETP.GT.AND P5, PT, R0, 0xf0, P0 ;  /* 0x000000f00000780c */ /* 0x000fc600007a4270 */
[----:B------:R-:W-:Y:S01]  /*19960*/  @P6 STG.E.U16 desc[UR36][R6.64+0x1d0], R142 ;  /* 0x0001d08e06006986 */ /* 0x000fe2000c101524 */
[----:B------:R-:W-:-:S03]  /*19970*/  FMUL R145, R145, R2 ;  /* 0x0000000291917220 */ /* 0x000fc60000400000 */
[----:B------:R-:W-:Y:S01]  /*19980*/  @P3 STG.E.U16 desc[UR36][R6.64+0x1d2], R143 ;  /* 0x0001d28f06003986 */ /* 0x000fe2000c101524 */
[----:B------:R-:W-:-:S03]  /*19990*/  ISETP.GT.AND P3, PT, R0, 0xf8, P1 ;  /* 0x000000f80000780c */ /* 0x000fc60000f64270 */
[----:B------:R-:W-:Y:S01]  /*199a0*/  @P4 STG.E.U16 desc[UR36][R4.64+0x1e0], R144 ;  /* 0x0001e09004004986 */ /* 0x000fe2000c101524 */
[----:B------:R-:W-:Y:S01]  /*199b0*/  ISETP.GT.AND P4, PT, R0, 0xf1, P0 ;  /* 0x000000f10000780c */ /* 0x000fe20000784270 */
[-C--:B------:R-:W-:Y:S01]  /*199c0*/  FMUL R146, R146, R2.reuse ;  /* 0x0000000292927220 */ /* 0x080fe20000400000 */
[C---:B------:R-:W-:Y:S01]  /*199d0*/  ISETP.GT.AND P1, PT, R0.reuse, 0xf9, P1 ;  /* 0x000000f90000780c */ /* 0x040fe20000f24270 */
[-C--:B------:R-:W-:Y:S01]  /*199e0*/  FMUL R147, R147, R2.reuse ;  /* 0x0000000293937220 */ /* 0x080fe20000400000 */
[----:B------:R-:W-:Y:S01]  /*199f0*/  ISETP.GT.AND P6, PT, R0, 0xf8, P0 ;  /* 0x000000f80000780c */ /* 0x000fe200007c4270 */
[-C--:B------:R-:W-:Y:S01]  /*19a00*/  FMUL R148, R148, R2.reuse ;  /* 0x0000000294947220 */ /* 0x080fe20000400000 */
[----:B------:R-:W-:Y:S01]  /*19a10*/  FMUL R149, R149, R2 ;  /* 0x0000000295957220 */ /* 0x000fe20000400000 */
[----:B------:R-:W-:Y:S02]  /*19a20*/  F2FP.F16.F32.PACK_AB R145, RZ, R145 ;  /* 0x00000091ff91723e */ /* 0x000fe400000000ff */
[----:B------:R-:W-:-:S02]  /*19a30*/  F2FP.F16.F32.PACK_AB R146, RZ, R146 ;  /* 0x00000092ff92723e */ /* 0x000fc400000000ff */
[----:B------:R-:W-:Y:S02]  /*19a40*/  ISETP.GT.AND P0, PT, R0, 0xf9, P0 ;  /* 0x000000f90000780c */ /* 0x000fe40000704270 */
[----:B------:R-:W-:Y:S01]  /*19a50*/  F2FP.F16.F32.PACK_AB R147, RZ, R147 ;  /* 0x00000093ff93723e */ /* 0x000fe200000000ff */
[----:B------:R-:W-:Y:S01]  /*19a60*/  FMUL R150, R150, R2 ;  /* 0x0000000296967220 */ /* 0x000fe20000400000 */
[----:B------:R-:W-:Y:S02]  /*19a70*/  F2FP.F16.F32.PACK_AB R148, RZ, R148 ;  /* 0x00000094ff94723e */ /* 0x000fe400000000ff */
[----:B------:R-:W-:Y:S01]  /*19a80*/  F2FP.F16.F32.PACK_AB R149, RZ, R149 ;  /* 0x00000095ff95723e */ /* 0x000fe200000000ff */
[----:B------:R-:W-:Y:S01]  /*19a90*/  FMUL R151, R151, R2 ;  /* 0x0000000297977220 */ /* 0x000fe20000400000 */
[----:B------:R-:W-:Y:S01]  /*19aa0*/  @P2 STG.E.U16 desc[UR36][R4.64+0x1e2], R145 ;  /* 0x0001e29104002986 */ /* 0x000fe2000c101524 */
[----:B------:R-:W-:-:S03]  /*19ab0*/  F2FP.F16.F32.PACK_AB R150, RZ, R150 ;  /* 0x00000096ff96723e */ /* 0x000fc600000000ff */
[----:B------:R-:W-:Y:S01]  /*19ac0*/  @P5 STG.E.U16 desc[UR36][R6.64+0x1e0], R146 ;  /* 0x0001e09206005986 */ /* 0x000fe2000c101524 */
[----:B------:R-:W-:-:S03]  /*19ad0*/  F2FP.F16.F32.PACK_AB R151, RZ, R151 ;  /* 0x00000097ff97723e */ /* 0x000fc600000000ff */
[----:B------:R-:W-:Y:S04]  /*19ae0*/  @P4 STG.E.U16 desc[UR36][R6.64+0x1e2], R147 ;  /* 0x0001e29306004986 */ /* 0x000fe8000c101524 */
[----:B------:R-:W-:Y:S04]  /*19af0*/  @P3 STG.E.U16 desc[UR36][R4.64+0x1f0], R148 ;  /* 0x0001f09404003986 */ /* 0x000fe8000c101524 */
[----:B------:R0:W-:Y:S02]  /*19b00*/  @P1 STG.E.U16 desc[UR36][R4.64+0x1f2], R149 ;  /* 0x0001f29504001986 */ /* 0x0001e4000c101524 */
[----:B0-----:R-:W-:Y:S01]  /*19b10*/  @P6 IMAD.MOV.U32 R4, RZ, RZ, R6 ;  /* 0x000000ffff046224 */ /* 0x001fe200078e0006 */
[----:B------:R-:W-:-:S05]  /*19b20*/  @P6 MOV R5, R7 ;  /* 0x0000000700056202 */ /* 0x000fca0000000f00 */
[----:B------:R0:W-:Y:S04]  /*19b30*/  @P6 STG.E.U16 desc[UR36][R4.64+0x1f0], R150 ;  /* 0x0001f09604006986 */ /* 0x0001e8000c101524 */
[----:B------:R0:W-:Y:S02]  /*19b40*/  @P0 STG.E.U16 desc[UR36][R6.64+0x1f2], R151 ;  /* 0x0001f29706000986 */ /* 0x0001e4000c101524 */
.L_x_542:
[----:B------:R-:W-:Y:S05]  /*19b50*/  BSYNC B0 ;  /* 0x0000000000007941 */ /* 0x000fea0003800000 */
.L_x_34:
[----:B0-----:R-:W2:Y:S04]  /*19b60*/  LDL.LU R5, [R1+0x200] ;  /* 0x0002000001057983 */ /* 0x001ea80000300800 */
[----:B------:R-:W2:Y:S01]  /*19b70*/  LDL.LU R4, [R1+0x204] ;  /* 0x0002040001047983 */ /* 0x000ea20000300800 */
[----:B------:R-:W-:Y:S01]  /*19b80*/  ULDC UR4, c[0x0][0xc] ;  /* 0x0000030000047ab9 */ /* 0x000fe20000000800 */
[----:B------:R-:W-:Y:S01]  /*19b90*/  ULDC UR5, c[0x0][0x10] ;  /* 0x0000040000057ab9 */ /* 0x000fe20000000800 */
[----:B-----5:R-:W2:Y:S01]  /*19ba0*/  LDC R3, c[0x0][0x14] ;  /* 0x00000500ff037b82 */ /* 0x020ea20000000800 */
[----:B------:R-:W-:Y:S01]  /*19bb0*/  UIMAD.WIDE.U32 UR4, UR4, UR5, URZ ;  /* 0x00000005040472a5 */ /* 0x000fe2000f8e003f */
[----:B----4-:R-:W-:Y:S01]  /*19bc0*/  PRMT R0, RZ, 0x7610, R0 ;  /* 0x00007610ff007816 */ /* 0x010fe20000000000 */
[----:B------:R-:W-:Y:S01]  /*19bd0*/  UMOV UR42, 0xffffffff ;  /* 0xffffffff002a7882 */ /* 0x000fe20000000000 */
[----:B------:R-:W-:-:S03]  /*19be0*/  UMOV UR43, 0xffffffff ;  /* 0xffffffff002b7882 */ /* 0x000fc60000000000 */
[----:B--2---:R-:W-:-:S04]  /*19bf0*/  IMAD.WIDE.U32 R4, R3, UR4, R4 ;  /* 0x0000000403047c25 */ /* 0x004fc8000f8e0004 */
[----:B------:R-:W-:Y:S01]  /*19c00*/  IMAD R3, R3, UR5, RZ ;  /* 0x0000000503037c24 */ /* 0x000fe2000f8e02ff */
[----:B------:R-:W-:Y:S01]  /*19c10*/  ULDC.64 UR4, c[0x0][0x650] ;  /* 0x0001940000047ab9 */ /* 0x000fe20000000a00 */
[----:B------:R-:W-:Y:S01]  /*19c20*/  IMAD.MOV.U32 R7, RZ, RZ, R4 ;  /* 0x000000ffff077224 */ /* 0x000fe200078e0004 */
[----:B------:R-:W-:Y:S01]  /*19c30*/  ISETP.GE.U32.AND P0, PT, R4, UR4, PT ;  /* 0x0000000404007c0c */ /* 0x000fe2000bf06070 */
[----:B------:R-:W-:-:S05]  /*19c40*/  IMAD.IADD R6, R5, 0x1, R3 ;  /* 0x0000000105067824 */ /* 0x000fca00078e0203 */
[----:B------:R0:W-:Y:S01]  /*19c50*/  STL [R1+0x200], R6 ;  /* 0x0002000601007387 */ /* 0x0001e20000100800 */
[----:B------:R-:W-:-:S03]  /*19c60*/  ISETP.GE.U32.AND.EX P0, PT, R6, UR5, PT, P0 ;  /* 0x0000000506007c0c */ /* 0x000fc6000bf06100 */
[----:B------:R0:W-:Y:S10]  /*19c70*/  STL [R1+0x204], R7 ;  /* 0x0002040701007387 */ /* 0x0001f40000100800 */
[----:B0-----:R-:W-:Y:S05]  /*19c80*/  @P0 BRA `(.L_x_543) ;  /* 0x0000000400880947 */ /* 0x001fea0003800000 */
[----:B------:R-:W0:Y:S01]  /*19c90*/  S2UR UR6, SR_CTAID.X ;  /* 0x00000000000679c3 */ /* 0x000e220000002500 */
[----:B------:R-:W-:Y:S01]  /*19ca0*/  ULDC.64 UR12, c[0x0][0x628] ;  /* 0x00018a00000c7ab9 */ /* 0x000fe20000000a00 */
[----:B------:R-:W-:Y:S01]  /*19cb0*/  ULDC UR4, c[0x0][0x150] ;  /* 0x0000540000047ab9 */ /* 0x000fe20000000800 */
[----:B------:R-:W-:Y:S01]  /*19cc0*/  ISETP.NE.U32.AND P0, PT, RZ, UR12, PT ;  /* 0x0000000cff007c0c */ /* 0x000fe2000bf05070 */
[----:B------:R-:W-:Y:S01]  /*19cd0*/  ULDC UR15, c[0x0][0x630] ;  /* 0x00018c00000f7ab9 */ /* 0x000fe20000000800 */
[C---:B------:R-:W-:Y:S01]  /*19ce0*/  R2UR UR16, R7.reuse ;  /* 0x00000000071072ca */ /* 0x040fe200000e0000 */
[----:B------:R-:W-:Y:S01]  /*19cf0*/  ULDC UR19, c[0x0][0x154] ;  /* 0x0000550000137ab9 */ /* 0x000fe20000000800 */
[----:B------:R-:W-:Y:S01]  /*19d00*/  ISETP.NE.AND.EX P0, PT, RZ, UR13, PT, P0 ;  /* 0x0000000dff007c0c */ /* 0x000fe2000bf05300 */
[----:B------:R-:W2:Y:S01]  /*19d10*/  S2UR UR18, SR_CTAID.Y ;  /* 0x00000000001279c3 */ /* 0x000ea20000002600 */
[----:B------:R-:W-:Y:S02]  /*19d20*/  R2UR UR17, R6 ;  /* 0x00000000061172ca */ /* 0x000fe400000e0000 */
[----:B------:R-:W-:-:S02]  /*19d30*/  R2UR UR10, R7 ;  /* 0x00000000070a72ca */ /* 0x000fc400000e0000 */
[----:B------:R-:W-:Y:S02]  /*19d40*/  R2UR UR11, R6 ;  /* 0x00000000060b72ca */ /* 0x000fe400000e0000 */
[----:B0-----:R-:W-:-:S05]  /*19d50*/  I2FP.F32.U32 R0, UR6 ;  /* 0x0000000600007c45 */ /* 0x001fca0008201000 */
[----:B------:R-:W-:-:S04]  /*19d60*/  FMUL R0, R0, UR4 ;  /* 0x0000000400007c20 */ /* 0x000fc80008400000 */
[----:B------:R0:W4:Y:S01]  /*19d70*/  F2I.U32.TRUNC.NTZ R3, R0 ;  /* 0x0000000000037305 */ /* 0x000122000020f000 */
[----:B--2---:R-:W-:Y:S05]  /*19d80*/  @!P0 BRA `(.L_x_544) ;  /* 0x0000000000308947 */ /* 0x004fea0003800000 */
        /* <DEDUP_REMOVED lines=12> */
.L_x_544:
[----:B------:R-:W-:Y:S01]  /*19e50*/  USHF.R.U64 UR43, UR10, UR15, UR11 ;  /* 0x0000000f0a2b7299 */ /* 0x000fe2000800120b */
[----:B0-----:R-:W-:Y:S01]  /*19e60*/  I2FP.F32.U32 R0, UR18 ;  /* 0x0000001200007c45 */ /* 0x001fe20008201000 */
[----:B------:R-:W-:Y:S02]  /*19e70*/  USHF.R.U32.HI UR4, URZ, UR15, UR11 ;  /* 0x0000000f3f047299 */ /* 0x000fe4000801160b */
[----:B------:R-:W-:Y:S02]  /*19e80*/  UIADD3 UR10, UP0, URZ, -UR43, URZ ;  /* 0x8000002b3f0a7290 */ /* 0x000fe4000ff1e03f */
[----:B------:R-:W-:Y:S01]  /*19e90*/  FMUL R0, R0, UR19 ;  /* 0x0000001300007c20 */ /* 0x000fe20008400000 */
[----:B------:R-:W-:Y:S01]  /*19ea0*/  ULDC.64 UR12, c[0x0][0x620] ;  /* 0x00018800000c7ab9 */ /* 0x000fe20000000a00 */
[----:B------:R-:W-:Y:S01]  /*19eb0*/  UIADD3.X UR4, URZ, ~UR4, URZ, UP0, !UPT ;  /* 0x800000043f047290 */ /* 0x000fe200087fe43f */
[----:B------:R-:W-:Y:S01]  /*19ec0*/  UMOV UR8, UR16 ;  /* 0x0000001000087c82 */ /* 0x000fe20008000000 */
[----:B------:R-:W-:-:S02]  /*19ed0*/  UMOV UR9, UR17 ;  /* 0x0000001100097c82 */ /* 0x000fc40008000000 */
[----:B------:R-:W-:Y:S01]  /*19ee0*/  UIMAD UR4, UR4, UR12, URZ ;  /* 0x0000000c040472a4 */ /* 0x000fe2000f8e023f */
[----:B------:R-:W0:Y:S01]  /*19ef0*/  F2I.U32.TRUNC.NTZ R0, R0 ;  /* 0x0000000000007305 */ /* 0x000e22000020f000 */
[----:B------:R-:W-:Y:S01]  /*19f00*/  UIMAD.WIDE.U32 UR8, UR10, UR12, UR8 ;  /* 0x0000000c0a0872a5 */ /* 0x000fe2000f8e0008 */
[----:B----4-:R-:W-:Y:S01]  /*19f10*/  R2UR UR12, R3 ;  /* 0x00000000030c72ca */ /* 0x010fe200000e0000 */
[----:B------:R-:W-:Y:S01]  /*19f20*/  UIMAD UR10, UR10, UR13, UR4 ;  /* 0x0000000d0a0a72a4 */ /* 0x000fe2000f8e0204 */
[----:B------:R-:W-:Y:S01]  /*19f30*/  ULDC UR11, c[0x0][0x618] ;  /* 0x00018600000b7ab9 */ /* 0x000fe20000000800 */
[----:B------:R-:W-:Y:S02]  /*19f40*/  ULDC UR21, c[0x0][0x658] ;  /* 0x0001960000157ab9 */ /* 0x000fe40000000800 */
[----:B------:R-:W-:Y:S01]  /*19f50*/  UIADD3 UR9, UR9, UR10, URZ ;  /* 0x0000000a09097290 */ /* 0x000fe2000fffe03f */
[----:B------:R-:W-:Y:S01]  /*19f60*/  UMOV UR15, 0xffffffff ;  /* 0xffffffff000f7882 */ /* 0x000fe20000000000 */
[----:B------:R-:W-:Y:S01]  /*19f70*/  ULDC.64 UR4, c[0x0][0x640] ;  /* 0x0001900000047ab9 */ /* 0x000fe20000000a00 */
[----:B------:R-:W-:Y:S01]  /*19f80*/  USHF.L.U32 UR15, UR15, UR21, URZ ;  /* 0x000000150f0f7299 */ /* 0x000fe2000800063f */
[----:B------:R-:W-:Y:S01]  /*19f90*/  ISETP.NE.U32.AND P0, PT, RZ, UR4, PT ;  /* 0x00000004ff007c0c */ /* 0x000fe2000bf05070 */
[----:B------:R-:W-:-:S02]  /*19fa0*/  USHF.R.U64 UR16, UR8, UR11, UR9 ;  /* 0x0000000b08107299 */ /* 0x000fc40008001209 */
[----:B------:R-:W-:Y:S01]  /*19fb0*/  USHF.R.U32.HI UR8, URZ, UR11, UR9 ;  /* 0x0000000b3f087299 */ /* 0x000fe20008011609 */
[----:B0-----:R-:W-:Y:S01]  /*19fc0*/  R2UR UR14, R0 ;  /* 0x00000000000e72ca */ /* 0x001fe200000e0000 */
[----:B------:R-:W-:Y:S01]  /*19fd0*/  ULDC UR17, c[0x0][0x608] ;  /* 0x0001820000117ab9 */ /* 0x000fe20000000800 */
[----:B------:R-:W-:Y:S01]  /*19fe0*/  ULOP3.LUT UR41, URZ, UR15, URZ, 0x33, !UPT ;  /* 0x0000000f3f297292 */ /* 0x000fe2000f8e333f */
[----:B------:R-:W-:Y:S01]  /*19ff0*/  ISETP.NE.AND.EX P0, PT, RZ, UR5, PT, P0 ;  /* 0x00000005ff007c0c */ /* 0x000fe2000bf05300 */
[----:B------:R-:W-:Y:S02]  /*1a000*/  USHF.R.U64 UR15, UR16, UR17, UR8 ;  /* 0x00000011100f7299 */ /* 0x000fe40008001208 */
[----:B------:R-:W-:Y:S02]  /*1a010*/  USHF.R.U32.HI UR8, URZ, UR17, UR8 ;  /* 0x000000113f087299 */ /* 0x000fe40008011608 */
[----:B------:R-:W-:Y:S02]  /*1a020*/  UIADD3 UR12, -UR12, URZ, URZ ;  /* 0x0000003f0c0c7290 */ /* 0x000fe4000fffe13f */
[----:B------:R-:W-:Y:S01]  /*1a030*/  USHF.R.U64 UR17, UR15, UR21, UR8 ;  /* 0x000000150f117299 */ /* 0x000fe20008001208 */
[----:B------:R-:W-:Y:S01]  /*1a040*/  UMOV UR19, 0x1 ;  /* 0x0000000100137882 */ /* 0x000fe20000000000 */
[----:B------:R-:W-:Y:S01]  /*1a050*/  ULDC UR13, c[0x0][0x144] ;  /* 0x00005100000d7ab9 */ /* 0x000fe20000000800 */
[----:B------:R-:W-:Y:S01]  /*1a060*/  ULDC UR7, c[0x0][0x600] ;  /* 0x0001800000077ab9 */ /* 0x000fe20000000800 */
[----:B------:R-:W-:-:S02]  /*1a070*/  USHF.L.U32 UR24, UR19, UR21, URZ ;  /* 0x0000001513187299 */ /* 0x000fc4000800063f */
[----:B------:R-:W-:Y:S02]  /*1a080*/  USHF.R.U32.HI UR8, URZ, UR21, UR8 ;  /* 0x000000153f087299 */ /* 0x000fe40008011608 */
[----:B------:R-:W-:Y:S02]  /*1a090*/  UIMAD UR21, UR13, UR12, UR6 ;  /* 0x0000000c0d1572a4 */ /* 0x000fe4000f8e0206 */
[----:B------:R-:W-:Y:S02]  /*1a0a0*/  UIADD3 UR20, UR7, -0x1, URZ ;  /* 0xffffffff07147890 */ /* 0x000fe4000fffe03f */
[----:B------:R-:W-:Y:S01]  /*1a0b0*/  UIADD3 UR19, -UR14, URZ, URZ ;  /* 0x0000003f0e137290 */ /* 0x000fe2000fffe13f */
[----:B------:R-:W-:Y:S01]  /*1a0c0*/  ULDC UR25, c[0x0][0x148] ;  /* 0x0000520000197ab9 */ /* 0x000fe20000000800 */
[----:B------:R-:W-:Y:S01]  /*1a0d0*/  ULDC UR22, c[0x0][0x648] ;  /* 0x0001920000167ab9 */ /* 0x000fe20000000800 */
[----:B------:R-:W-:Y:S01]  /*1a0e0*/  ULDC UR23, c[0x0][0x638] ;  /* 0x00018e0000177ab9 */ /* 0x000fe20000000800 */
        /* <DEDUP_REMOVED lines=14> */
.L_x_545:
[----:B------:R-:W-:Y:S01]  /*1a1d0*/  UISETP.NE.AND UP0, UPT, UR45, URZ, UPT ;  /* 0x0000003f2d00728c */ /* 0x000fe2000bf05270 */
[----:B------:R-:W-:Y:S01]  /*1a1e0*/  MOV R0, 0x1 ;  /* 0x0000000100007802 */ /* 0x000fe20000000f00 */
[----:B------:R-:W-:Y:S02]  /*1a1f0*/  USHF.R.U64 UR4, UR6, UR22, UR8 ;  /* 0x0000001606047299 */ /* 0x000fe40008001208 */
[----:B------:R-:W-:Y:S02]  /*1a200*/  ULOP3.LUT UR41, UR15, UR41, URZ, 0xc0, !UPT ;  /* 0x000000290f297292 */ /* 0x000fe4000f8ec03f */
[----:B------:R-:W-:Y:S02]  /*1a210*/  UIADD3 UR5, -UR4, URZ, URZ ;  /* 0x0000003f04057290 */ /* 0x000fe4000fffe13f */
[----:B------:R-:W-:Y:S02]  /*1a220*/  UIMAD UR41, UR24, UR4, UR41 ;  /* 0x00000004182972a4 */ /* 0x000fe4000f8e0229 */
[----:B------:R-:W-:-:S02]  /*1a230*/  ULOP3.LUT UR16, UR16, UR20, URZ, 0xc0, !UPT ;  /* 0x0000001410107292 */ /* 0x000fc4000f8ec03f */
[----:B------:R-:W-:Y:S02]  /*1a240*/  @UP0 UIMAD UR21, UR25, UR19, UR18 ;  /* 0x00000013191502a4 */ /* 0x000fe4000f8e0212 */
[----:B------:R-:W-:-:S03]  /*1a250*/  UIMAD UR4, UR5, UR23, UR17 ;  /* 0x00000017050472a4 */ /* 0x000fc6000f8e0211 */
[----:B------:R-:W-:Y:S01]  /*1a260*/  ULDC UR5, c[0x0][0x610] ;  /* 0x0001840000057ab9 */ /* 0x000fe20000000800 */
[----:B------:R-:W-:Y:S02]  /*1a270*/  UIMAD UR4, UR4, UR7, UR16 ;  /* 0x00000007040472a4 */ /* 0x000fe4000f8e0210 */
[----:B------:R-:W-:-:S04]  /*1a280*/  UIMAD UR41, UR41, UR5, UR21 ;  /* 0x00000005292972a4 */ /* 0x000fc8000f8e0215 */
[----:B------:R-:W-:Y:S02]  /*1a290*/  USEL UR42, UR4, UR41, !UP0 ;  /* 0x00000029042a7287 */ /* 0x000fe4000c000000 */
[----:B------:R-:W-:-:S12]  /*1a2a0*/  USEL UR41, UR41, UR4, !UP0 ;  /* 0x0000000429297287 */ /* 0x000fd8000c000000 */
.L_x_543:
[----:B------:R-:W-:-:S13]  /*1a2b0*/  LOP3.LUT P0, RZ, R0, 0xff, RZ, 0xc0, !PT ;  /* 0x000000ff00ff7812 */ /* 0x000fda000780c0ff */
[----:B------:R-:W-:Y:S05]  /*1a2c0*/  @P0 BRA `(.L_x_546) ;  /* 0xfffffe7000380947 */ /* 0x000fea000383ffff */
[----:B------:R-:W-:Y:S05]  /*1a2d0*/  EXIT ;  /* 0x000000000000794d */ /* 0x000fea0003800000 */
.L_x_7:
[----:B------:R-:W2:Y:S01]  /*1a2e0*/  LDL R5, [R1+0x204] ;  /* 0x0002040001057983 */ /* 0x000ea20000100800 */
[----:B------:R-:W-:-:S03]  /*1a2f0*/  ULDC.64 UR4, c[0x0][0x650] ;  /* 0x0001940000047ab9 */ /* 0x000fc60000000a00 */
[----:B------:R-:W3:Y:S01]  /*1a300*/  LDL R4, [R1+0x200] ;  /* 0x0002000001047983 */ /* 0x000ee20000100800 */
[----:B------:R-:W-:Y:S01]  /*1a310*/  PRMT R0, RZ, 0x7610, R0 ;  /* 0x00007610ff007816 */ /* 0x000fe20000000000 */
[----:B------:R-:W-:Y:S01]  /*1a320*/  IMAD.MOV.U32 R2, RZ, RZ, -0x1 ;  /* 0xffffffffff027424 */ /* 0x000fe200078e00ff */
[----:B------:R-:W-:Y:S01]  /*1a330*/  MOV R9, 0xffffffff ;  /* 0xffffffff00097802 */ /* 0x000fe20000000f00 */
[----:B------:R-:W-:Y:S01]  /*1a340*/  IMAD.MOV.U32 R3, RZ, RZ, -0x1 ;  /* 0xffffffffff037424 */ /* 0x000fe200078e00ff */
[----:B--2---:R-:W-:-:S04]  /*1a350*/  ISETP.GE.U32.AND P0, PT, R5, UR4, PT ;  /* 0x0000000405007c0c */ /* 0x004fc8000bf06070 */
[----:B---3--:R-:W-:-:S13]  /*1a360*/  ISETP.GE.U32.AND.EX P0, PT, R4, UR5, PT, P0 ;  /* 0x0000000504007c0c */ /* 0x008fda000bf06100 */
        /* <DEDUP_REMOVED lines=21> */
.L_x_548:
[----:B------:R-:W-:Y:S01]  /*1a4c0*/  USHF.R.U64 UR4, UR14, UR19, UR15 ;  /* 0x000000130e047299 */ /* 0x000fe2000800120f */
[----:B------:R-:W-:Y:S01]  /*1a4d0*/  R2UR UR7, R4 ;  /* 0x00000000040772ca */ /* 0x000fe200000e0000 */
[----:B------:R-:W-:Y:S02]  /*1a4e0*/  USHF.R.U32.HI UR5, URZ, UR19, UR15 ;  /* 0x000000133f057299 */ /* 0x000fe4000801160f */
[----:B------:R-:W-:Y:S01]  /*1a4f0*/  UIADD3 UR13, UP0, URZ, -UR4, URZ ;  /* 0x800000043f0d7290 */ /* 0x000fe2000ff1e03f */
[----:B------:R-:W-:Y:S01]  /*1a500*/  ULDC.64 UR14, c[0x0][0x620] ;  /* 0x00018800000e7ab9 */ /* 0x000fe20000000a00 */
[----:B------:R-:W-:Y:S02]  /*1a510*/  UMOV UR6, UR20 ;  /* 0x0000001400067c82 */ /* 0x000fe40008000000 */
[----:B------:R-:W-:Y:S02]  /*1a520*/  UIADD3.X UR5, URZ, ~UR5, URZ, UP0, !UPT ;  /* 0x800000053f057290 */ /* 0x000fe400087fe43f */
[----:B------:R-:W-:-:S02]  /*1a530*/  UISETP.NE.AND UP1, UPT, UR45, URZ, UPT ;  /* 0x0000003f2d00728c */ /* 0x000fc4000bf25270 */
[----:B------:R-:W-:Y:S02]  /*1a540*/  UIMAD UR5, UR5, UR14, URZ ;  /* 0x0000000e050572a4 */ /* 0x000fe4000f8e023f */
[----:B------:R-:W-:Y:S02]  /*1a550*/  UIMAD.WIDE.U32 UR6, UR13, UR14, UR6 ;  /* 0x0000000e0d0672a5 */ /* 0x000fe4000f8e0006 */
[----:B------:R-:W-:Y:S01]  /*1a560*/  UIMAD UR5, UR13, UR15, UR5 ;  /* 0x0000000f0d0572a4 */ /* 0x000fe2000f8e0205 */
[----:B------:R-:W-:Y:S02]  /*1a570*/  ULDC UR14, c[0x0][0x608] ;  /* 0x00018200000e7ab9 */ /* 0x000fe40000000800 */
[----:B------:R-:W-:Y:S01]  /*1a580*/  ULDC UR13, c[0x0][0x618] ;  /* 0x00018600000d7ab9 */ /* 0x000fe20000000800 */
[----:B------:R-:W-:Y:S01]  /*1a590*/  UIADD3 UR5, UR7, UR5, URZ ;  /* 0x0000000507057290 */ /* 0x000fe2000fffe03f */
[----:B------:R-:W-:Y:S01]  /*1a5a0*/  ULDC UR22, c[0x0][0x658] ;  /* 0x0001960000167ab9 */ /* 0x000fe20000000800 */
[----:B------:R-:W-:-:S02]  /*1a5b0*/  @UP1 UIMAD UR8, UR11, UR12, UR10 ;  /* 0x0000000c0b0812a4 */ /* 0x000fc4000f8e020a */
[----:B------:R-:W-:Y:S02]  /*1a5c0*/  USHF.R.U64 UR17, UR6, UR13, UR5 ;  /* 0x0000000d06117299 */ /* 0x000fe40008001205 */
[----:B------:R-:W-:Y:S01]  /*1a5d0*/  USHF.R.U32.HI UR5, URZ, UR13, UR5 ;  /* 0x0000000d3f057299 */ /* 0x000fe20008011605 */
[----:B------:R-:W-:Y:S01]  /*1a5e0*/  ULDC.64 UR6, c[0x0][0x640] ;  /* 0x0001900000067ab9 */ /* 0x000fe20000000a00 */
[----:B------:R-:W-:Y:S01]  /*1a5f0*/  UMOV UR10, 0xffffffff ;  /* 0xffffffff000a7882 */ /* 0x000fe20000000000 */
[----:B------:R-:W-:Y:S01]  /*1a600*/  ISETP.NE.U32.AND P0, PT, RZ, UR6, PT ;  /* 0x00000006ff007c0c */ /* 0x000fe2000bf05070 */
[----:B------:R-:W-:Y:S02]  /*1a610*/  USHF.R.U64 UR18, UR17, UR14, UR5 ;  /* 0x0000000e11127299 */ /* 0x000fe40008001205 */
[----:B------:R-:W-:Y:S01]  /*1a620*/  USHF.R.U32.HI UR5, URZ, UR14, UR5 ;  /* 0x0000000e3f057299 */ /* 0x000fe20008011605 */
[----:B------:R-:W-:Y:S01]  /*1a630*/  ISETP.NE.AND.EX P0, PT, RZ, UR7, PT, P0 ;  /* 0x00000007ff007c0c */ /* 0x000fe2000bf05300 */
[----:B------:R-:W-:-:S02]  /*1a640*/  USHF.L.U32 UR11, UR10, UR22, URZ ;  /* 0x000000160a0b7299 */ /* 0x000fc4000800063f */
[----:B------:R-:W-:Y:S01]  /*1a650*/  USHF.R.U64 UR19, UR18, UR22, UR5 ;  /* 0x0000001612137299 */ /* 0x000fe20008001205 */
[----:B------:R-:W-:Y:S01]  /*1a660*/  ULDC UR20, c[0x0][0x600] ;  /* 0x0001800000147ab9 */ /* 0x000fe20000000800 */
[----:B------:R-:W-:Y:S02]  /*1a670*/  USHF.R.U32.HI UR10, URZ, UR22, UR5 ;  /* 0x000000163f0a7299 */ /* 0x000fe40008011605 */
[----:B------:R-:W-:Y:S02]  /*1a680*/  UIADD3 UR21, UR20, -0x1, URZ ;  /* 0xffffffff14157890 */ /* 0x000fe4000fffe03f */
[----:B------:R-:W-:Y:S01]  /*1a690*/  ULOP3.LUT UR26, URZ, UR11, URZ, 0x33, !UPT ;  /* 0x0000000b3f1a7292 */ /* 0x000fe2000f8e333f */
        /* <DEDUP_REMOVED lines=17> */
.L_x_549:
[----:B------:R-:W-:Y:S01]  /*1a7b0*/  USHF.R.U64 UR6, UR5, UR23, UR10 ;  /* 0x0000001705067299 */ /* 0x000fe2000800120a */
[----:B------:R-:W-:Y:S01]  /*1a7c0*/  IMAD.MOV.U32 R0, RZ, RZ, 0x1 ;  /* 0x00000001ff007424 */ /* 0x000fe200078e00ff */
[----:B------:R-:W-:Y:S01]  /*1a7d0*/  USHF.L.U32 UR25, UR25, UR22, URZ ;  /* 0x0000001619197299 */ /* 0x000fe2000800063f */
[----:B------:R-:W-:Y:S01]  /*1a7e0*/  IMAD.U32 R9, RZ, RZ, UR4 ;  /* 0x00000004ff097e24 */ /* 0x000fe2000f8e00ff */
[----:B------:R-:W-:Y:S02]  /*1a7f0*/  ULOP3.LUT UR5, UR18, UR26, URZ, 0xc0, !UPT ;  /* 0x0000001a12057292 */ /* 0x000fe4000f8ec03f */
[----:B------:R-:W-:Y:S02]  /*1a800*/  UIADD3 UR7, -UR6, URZ, URZ ;  /* 0x0000003f06077290 */ /* 0x000fe4000fffe13f */
[----:B------:R-:W-:Y:S02]  /*1a810*/  UIMAD UR6, UR25, UR6, UR5 ;  /* 0x00000006190672a4 */ /* 0x000fe4000f8e0205 */
[----:B------:R-:W-:-:S02]  /*1a820*/  ULOP3.LUT UR17, UR17, UR21, URZ, 0xc0, !UPT ;  /* 0x0000001511117292 */ /* 0x000fc4000f8ec03f */
[----:B------:R-:W-:Y:S02]  /*1a830*/  UIMAD UR5, UR7, UR24, UR19 ;  /* 0x00000018070572a4 */ /* 0x000fe4000f8e0213 */
[----:B------:R-:W-:Y:S01]  /*1a840*/  UISETP.NE.AND UP0, UPT, UR45, URZ, UPT ;  /* 0x0000003f2d00728c */ /* 0x000fe2000bf05270 */
[----:B------:R-:W-:Y:S01]  /*1a850*/  ULDC UR7, c[0x0][0x610] ;  /* 0x0001840000077ab9 */ /* 0x000fe20000000800 */
[----:B------:R-:W-:Y:S02]  /*1a860*/  UIMAD UR5, UR5, UR20, UR17 ;  /* 0x00000014050572a4 */ /* 0x000fe4000f8e0211 */
[----:B------:R-:W-:-:S04]  /*1a870*/  UIMAD UR8, UR6, UR7, UR8 ;  /* 0x00000007060872a4 */ /* 0x000fc8000f8e0208 */
[----:B------:R-:W-:Y:S02]  /*1a880*/  USEL UR6, UR5, UR8, !UP0 ;  /* 0x0000000805067287 */ /* 0x000fe4000c000000 */
[----:B------:R-:W-:-:S04]  /*1a890*/  USEL UR8, UR8, UR5, !UP0 ;  /* 0x0000000508087287 */ /* 0x000fc8000c000000 */
[----:B------:R-:W-:Y:S02]  /*1a8a0*/  MOV R3, UR6 ;  /* 0x0000000600037c02 */ /* 0x000fe40008000f00 */
[----:B------:R-:W-:-:S07]  /*1a8b0*/  IMAD.U32 R2, RZ, RZ, UR8 ;  /* 0x00000008ff027e24 */ /* 0x000fce000f8e00ff */
.L_x_547:
[----:B------:R-:W-:-:S08]  /*1a8c0*/  NOP ;  /* 0x0000000000007918 */ /* 0x000fd00000000000 */
[----:B0-----:R-:W0:-:S00]  /*1a8d0*/  USETMAXREG.DEALLOC.CTAPOOL 0x18 ;  /* 0x00000018000079c8 */ /* 0x001e0000080e0500 */
[----:B------:R-:W-:-:S13]  /*1a8e0*/  ISETP.NE.AND P0, PT, RZ, UR9, PT ;  /* 0x00000009ff007c0c */ /* 0x000fda000bf05270 */
[----:B------:R-:W-:Y:S05]  /*1a8f0*/  @P0 EXIT ;  /* 0x000000000000094d */ /* 0x000fea0003800000 */
[----:B0-----:R-:W-:Y:S01]  /*1a900*/  LOP3.LUT P0, RZ, R0, 0xff, RZ, 0xc0, !PT ;  /* 0x000000ff00ff7812 */ /* 0x001fe2000780c0ff */
[----:B------:R-:W-:Y:S01]  /*1a910*/  IMAD.MOV.U32 R0, RZ, RZ, 0x1 ;  /* 0x00000001ff007424 */ /* 0x000fe200078e00ff */
[----:B------:R-:W-:-:S11]  /*1a920*/  MOV R6, RZ ;  /* 0x000000ff00067202 */ /* 0x000fd60000000f00 */
[----:B------:R-:W-:Y:S05]  /*1a930*/  @!P0 BRA `(.L_x_550) ;  /* 0x0000000c00c88947 */ /* 0x000fea0003800000 */
[----:B------:R-:W0:Y:S01]  /*1a940*/  S2UR UR8, SR_CgaCtaId ;  /* 0x00000000000879c3 */ /* 0x000e220000008800 */
[----:B------:R-:W-:Y:S01]  /*1a950*/  ULDC UR4, c[0x0][0x28c] ;  /* 0x0000a30000047ab9 */ /* 0x000fe20000000800 */
[----:B------:R-:W-:Y:S01]  /*1a960*/  ULDC UR7, c[0x0][0x658] ;  /* 0x0001960000077ab9 */ /* 0x000fe20000000800 */
[----:B------:R-:W-:Y:S01]  /*1a970*/  UMOV UR11, 0xffffffff ;  /* 0xffffffff000b7882 */ /* 0x000fe20000000000 */
[----:B------:R-:W-:Y:S01]  /*1a980*/  UIADD3 UR17, UR4, 0x3f, URZ ;  /* 0x0000003f04117890 */ /* 0x000fe2000fffe03f */
[----:B------:R-:W-:Y:S01]  /*1a990*/  BSSY B0, `(.L_x_550) ;  /* 0x00000ec000007945 */ /* 0x000fe20003800000 */
[----:B------:R-:W-:Y:S01]  /*1a9a0*/  ULDC UR5, c[0x0][0x600] ;  /* 0x0001800000057ab9 */ /* 0x000fe20000000800 */
[----:B------:R-:W-:Y:S01]  /*1a9b0*/  USHF.L.U32 UR11, UR11, UR7, URZ ;  /* 0x000000070b0b7299 */ /* 0x000fe2000800063f */
[----:B------:R-:W-:Y:S01]  /*1a9c0*/  IMAD.MOV.U32 R8, RZ, RZ, 0x1 ;  /* 0x00000001ff087424 */ /* 0x000fe200078e00ff */
[----:B------:R-:W-:Y:S01]  /*1a9d0*/  UMOV UR19, 0x1 ;  /* 0x0000000100137882 */ /* 0x000fe20000000000 */
[----:B------:R-:W-:Y:S01]  /*1a9e0*/  UIADD3 UR4, UR5, -0x1, URZ ;  /* 0xffffffff05047890 */ /* 0x000fe2000fffe03f */
[----:B------:R-:W-:Y:S01]  /*1a9f0*/  IMAD.MOV.U32 R0, RZ, RZ, 0x1 ;  /* 0x00000001ff007424 */ /* 0x000fe200078e00ff */
[----:B------:R-:W-:Y:S01]  /*1aa00*/  ULDC UR9, c[0x0][0xc] ;  /* 0x0000030000097ab9 */ /* 0x000fe20000000800 */
[----:B------:R-:W-:Y:S01]  /*1aa10*/  USHF.L.U32 UR5, UR19, UR7, URZ ;  /* 0x0000000713057299 */ /* 0x000fe2000800063f */
[----:B------:R-:W-:Y:S01]  /*1aa20*/  MOV R6, RZ ;  /* 0x000000ff00067202 */ /* 0x000fe20000000f00 */
[----:B------:R-:W-:Y:S01]  /*1aa30*/  USHF.R.S32.HI UR18, URZ, 0x1f, UR17 ;  /* 0x0000001f3f127899 */ /* 0x000fe20008011411 */
[----:B------:R-:W-:Y:S01]  /*1aa40*/  ULDC UR14, c[0x0][0x10] ;  /* 0x00000400000e7ab9 */ /* 0x000fe20000000800 */
[----:B------:R-:W-:-:S02]  /*1aa50*/  ULOP3.LUT UR7, URZ, UR11, URZ, 0x33, !UPT ;  /* 0x0000000b3f077292 */ /* 0x000fc4000f8e333f */
[----:B------:R-:W-:Y:S01]  /*1aa60*/  ULEA.HI UR17, UR18, UR17, URZ, 0x6 ;  /* 0x0000001112117291 */ /* 0x000fe2000f8f303f */
[----:B------:R-:W-:Y:S01]  /*1aa70*/  ULDC UR16, c[0x0][0x14] ;  /* 0x0000050000107ab9 */ /* 0x000fe20000000800 */
[----:B------:R-:W-:Y:S01]  /*1aa80*/  UMOV UR20, 0x1111 ;  /* 0x0000111100147882 */ /* 0x000fe20000000000 */
[----:B0-----:R-:W-:Y:S02]  /*1aa90*/  USHF.R.U32.HI UR28, URZ, 0x2, UR8 ;  /* 0x000000023f1c7899 */ /* 0x001fe40008011608 */
[----:B------:R-:W-:Y:S02]  /*1aaa0*/  ULOP3.LUT UR10, UR8, 0x3, URZ, 0xc0, !UPT ;  /* 0x00000003080a7892 */ /* 0x000fe4000f8ec03f */
[----:B------:R-:W-:Y:S02]  /*1aab0*/  USHF.L.U32 UR6, UR8, 0x6, URZ ;  /* 0x0000000608067899 */ /* 0x000fe4000800063f */
[----:B------:R-:W-:Y:S02]  /*1aac0*/  USHF.L.U32 UR27, UR8, 0xc, URZ ;  /* 0x0000000c081b7899 */ /* 0x000fe4000800063f */
[----:B------:R-:W-:-:S02]  /*1aad0*/  ULOP3.LUT UR8, UR8, 0xfffffffc, URZ, 0xc0, !UPT ;  /* 0xfffffffc08087892 */ /* 0x000fc4000f8ec03f */
[----:B------:R-:W-:Y:S02]  /*1aae0*/  UISETP.GT.U32.AND UP0, UPT, UR10, 0xffff, UPT ;  /* 0x0000ffff0a00788c */ /* 0x000fe4000bf04070 */
[----:B------:R-:W-:Y:S02]  /*1aaf0*/  ULOP3.LUT UR12, UR8, 0x1, URZ, 0xfc, !UPT ;  /* 0x00000001080c7892 */ /* 0x000fe4000f8efc3f */
[----:B------:R-:W-:Y:S02]  /*1ab00*/  ULOP3.LUT UR13, UR8, 0x2, URZ, 0xfc, !UPT ;  /* 0x00000002080d7892 */ /* 0x000fe4000f8efc3f */
[----:B------:R-:W-:Y:S02]  /*1ab10*/  USHF.L.U32 UR11, UR19, UR8, URZ ;  /* 0x00000008130b7299 */ /* 0x000fe4000800063f */
[----:B------:R-:W-:Y:S02]  /*1ab20*/  ULOP3.LUT UR15, UR8, 0x3, URZ, 0xfc, !UPT ;  /* 0x00000003080f7892 */ /* 0x000fe4000f8efc3f */
[----:B------:R-:W-:-:S02]  /*1ab30*/  UIMAD.WIDE.U32 UR8, UR9, UR14, URZ ;  /* 0x0000000e090872a5 */ /* 0x000fc4000f8e003f */
[----:B------:R-:W-:Y:S02]  /*1ab40*/  USHF.L.U32 UR12, UR19, UR12, URZ ;  /* 0x0000000c130c7299 */ /* 0x000fe4000800063f */
[----:B------:R-:W-:Y:S02]  /*1ab50*/  USHF.L.U32 UR14, UR19, UR13, URZ ;  /* 0x0000000d130e7299 */ /* 0x000fe4000800063f */
[----:B------:R-:W-:Y:S02]  /*1ab60*/  USEL UR10, UR10, 0xffff, !UP0 ;  /* 0x0000ffff0a0a7887 */ /* 0x000fe4000c000000 */
[----:B------:R-:W-:Y:S02]  /*1ab70*/  USHF.L.U32 UR15, UR19, UR15, URZ ;  /* 0x0000000f130f7299 */ /* 0x000fe4000800063f */
[----:B------:R-:W-:Y:S02]  /*1ab80*/  UIMAD.WIDE.U32 UR22, UR8, UR16, URZ ;  /* 0x00000010081672a5 */ /* 0x000fe4000f8e003f */
[----:B------:R-:W-:-:S02]  /*1ab90*/  UIMAD UR18, UR9, UR16, URZ ;  /* 0x00000010091272a4 */ /* 0x000fc4000f8e023f */
[----:B------:R-:W-:Y:S02]  /*1aba0*/  USHF.R.S32.HI UR13, URZ, 0x6, UR17 ;  /* 0x000000063f0d7899 */ /* 0x000fe40008011411 */
[----:B------:R-:W-:Y:S02]  /*1abb0*/  ULOP3.LUT UR11, UR14, UR11, UR12, 0xfe, !UPT ;  /* 0x0000000b0e0b7292 */ /* 0x000fe4000f8efe0c */
[----:B------:R-:W-:Y:S02]  /*1abc0*/  ULOP3.LUT UR10, UR10, 0xffff, URZ, 0xc0, !UPT ;  /* 0x0000ffff0a0a7892 */ /* 0x000fe4000f8ec03f */
[----:B------:R-:W-:Y:S02]  /*1abd0*/  ULOP3.LUT UR26, UR40, 0x2, URZ, 0xfc, !UPT ;  /* 0x00000002281a7892 */ /* 0x000fe4000f8efc3f */
[----:B------:R-:W-:Y:S02]  /*1abe0*/  ULOP3.LUT UR6, UR6, 0xc0, URZ, 0xc0, !UPT ;  /* 0x000000c006067892 */ /* 0x000fe4000f8ec03f */
[----:B------:R-:W-:-:S02]  /*1abf0*/  UIADD3 UR18, UR23, UR18, URZ ;  /* 0x0000001217127290 */ /* 0x000fc4000fffe03f */
[----:B------:R-:W-:Y:S02]  /*1ac00*/  ULOP3.LUT UR19, UR11, UR15, URZ, 0xfc, !UPT ;  /* 0x0000000f0b137292 */ /* 0x000fe4000f8efc3f */
[----:B------:R-:W-:Y:S02]  /*1ac10*/  USHF.L.U32 UR20, UR20, UR10, URZ ;  /* 0x0000000a14147299 */ /* 0x000fe4000800063f */
[----:B------:R-:W-:Y:S01]  /*1ac20*/  UIADD3 UR35, UR13, 0x1, URZ ;  /* 0x000000010d237890 */ /* 0x000fe2000fffe03f */
[----:B------:R-:W-:-:S11]  /*1ac30*/  ULDC.64 UR30, c[0x0][0x198] ;  /* 0x00006600001e7ab9 */ /* 0x000fd60000000a00 */
.L_x_561:
[----:B------:R-:W-:-:S03]  /*1ac40*/  UMOV UR8, 0xffffffff ;  /* 0xffffffff00087882 */ /* 0x000fc60000000000 */
[----:B------:R-:W-:Y:S05]  /*1ac50*/  BRA.DIV UR8, `(.L_x_551) ;  /* 0x0000000e08c87947 */ /* 0x000fea000b800000 */
[----:B------:R-:W-:-:S13]  /*1ac60*/  ELECT P6, URZ, PT ;  /* 0x00000000003f782f */ /* 0x000fda00038c0000 */
.L_x_571:
[----:B------:R-:W0:Y:S01]  /*1ac70*/  LDC R4, c[0x0][0x28c] ;  /* 0x0000a300ff047b82 */ /* 0x000e220000000800 */
[----:B------:R-:W-:Y:S01]  /*1ac80*/  BSSY B1, `(.L_x_552) ;  /* 0x000003f000017945 */ /* 0x000fe20003800000 */
[----:B0-----:R-:W-:-:S13]  /*1ac90*/  ISETP.LT.OR P6, PT, R4, 0x1, !P6 ;  /* 0x000000010400780c */ /* 0x001fda00077c1670 */
[----:B------:R-:W-:Y:S05]  /*1aca0*/  @P6 BRA `(.L_x_553) ;  /* 0x0000000000f06947 */ /* 0x000fea0003800000 */
[----:B------:R-:W-:Y:S01]  /*1acb0*/  LEA R4, R2, UR28, 0x2 ;  /* 0x0000001c02047c11 */ /* 0x000fe2000f8e10ff */
[----:B------:R-:W-:Y:S01]  /*1acc0*/  IMAD.MOV.U32 R12, RZ, RZ, RZ ;  /* 0x000000ffff0c7224 */ /* 0x000fe200078e00ff */
[----:B------:R-:W-:Y:S01]  /*1acd0*/  LEA R2, R3, UR6, 0x8 ;  /* 0x0000000603027c11 */ /* 0x000fe2000f8e40ff */
[----:B------:R-:W-:Y:S01]  /*1ace0*/  IMAD.MOV.U32 R3, RZ, RZ, R0 ;  /* 0x000000ffff037224 */ /* 0x000fe200078e0000 */
[----:B------:R-:W-:Y:S01]  /*1acf0*/  MOV R14, UR35 ;  /* 0x00000023000e7c02 */ /* 0x000fe20008000f00 */
[----:B------:R-:W-:Y:S02]  /*1ad00*/  IMAD.SHL.U32 R11, R4, 0x40, RZ ;  /* 0x00000040040b7824 */ /* 0x000fe400078e00ff */
[----:B------:R-:W-:-:S07]  /*1ad10*/  IMAD.MOV.U32 R4, RZ, RZ, R6 ;  /* 0x000000ffff047224 */ /* 0x000fce00078e0006 */
.L_x_556:
[----:B------:R-:W0:Y:S01]  /*1ad20*/  S2R R10, SR_CgaCtaId ;  /* 0x00000000000a7919 */ /* 0x000e220000008800 */
[----:B------:R-:W-:Y:S01]  /*1ad30*/  MOV R5, 0x400 ;  /* 0x0000040000057802 */ /* 0x000fe20000000f00 */
[----:B------:R-:W1:Y:S03]  /*1ad40*/  S2R R7, SR_TID.X ;  /* 0x0000000000077919 */ /* 0x000e660000002100 */
[----:B0-----:R-:W-:Y:S02]  /*1ad50*/  LEA R13, R10, R5, 0x18 ;  /* 0x000000050a0d7211 */ /* 0x001fe400078ec0ff */
[----:B------:R-:W-:Y:S02]  /*1ad60*/  SHF.L.U32 R5, R3, 0x1f, RZ ;  /* 0x0000001f03057819 */ /* 0x000fe400000006ff */
[----:B------:R-:W-:Y:S02]  /*1ad70*/  LEA R10, R4, R13, 0x3 ;  /* 0x0000000d040a7211 */ /* 0x000fe400078e18ff */
[----:B-1----:R-:W-:-:S02]  /*1ad80*/  LOP3.LUT P1, RZ, R7, 0x7f, RZ, 0xc0, !PT ;  /* 0x0000007f07ff7812 */ /* 0x002fc4000782c0ff */
[----:B------:R-:W0:Y:S11]  /*1ad90*/  SYNCS.PHASECHK.TRANS64.TRYWAIT P0, [R10+URZ+0x18], R5 ;  /* 0x000018050a0075a7 */ /* 0x000e36000800017f */
[----:B------:R-:W1:Y:S01]  /*1ada0*/  @!P1 LDC R7, c[0x0][0x500] ;  /* 0x00014000ff079b82 */ /* 0x000e620000000800 */
[----:B0-----:R-:W-:Y:S05]  /*1adb0*/  @!P0 BRA `(.L_x_554) ;  /* 0x0000000c00908947 */ /* 0x001fea0003800000 */
.L_x_572:
[----:B------:R-:W-:Y:S01]  /*1adc0*/  UPRMT UR8, UR26, 0x9910, URZ ;  /* 0x000099101a087896 */ /* 0x000fe2000800003f */
[----:B-1----:R1:W-:Y:S03]  /*1add0*/  @!P1 SYNCS.ARRIVE.TRANS64 RZ, [R10+URZ], R7 ;  /* 0x000000070aff99a7 */ /* 0x0023e6000800003f */
[----:B------:R-:W-:-:S06]  /*1ade0*/  UISETP.NE.AND UP0, UPT, UR8, 0x2, UPT ;  /* 0x000000020800788c */ /* 0x000fcc000bf05270 */
[----:B------:R-:W-:-:S13]  /*1adf0*/  PLOP3.LUT P0, PT, PT, PT, UP0, 0x80, 0x0 ;  /* 0x000000000000781c */ /* 0x000fda0003f0f008 */
[----:B-1----:R-:W-:Y:S05]  /*1ae00*/  @P0 BRA `(.L_x_555) ;  /* 0x0000000000040947 */ /* 0x002fea0003800000 */
[----:B------:R-:W-:Y:S01]  /*1ae10*/  BPT.TRAP 0x1 ;  /* 0x000000040000795c */ /* 0x000fe20000300000 */
.L_x_555:
[----:B------:R-:W-:Y:S01]  /*1ae20*/  R2UR UR8, R4 ;  /* 0x00000000040872ca */ /* 0x000fe200000e0000 */
[----:B------:R-:W-:Y:S01]  /*1ae30*/  VIADD R14, R14, 0xffffffff ;  /* 0xffffffff0e0e7836 */ /* 0x000fe20000000000 */
[----:B------:R-:W-:Y:S01]  /*1ae40*/  R2UR UR15, R13 ;  /* 0x000000000d0f72ca */ /* 0x000fe200000e0000 */
[----:B------:R-:W-:Y:S01]  /*1ae50*/  UIADD3 UR14, UP0, UR30, 0xf0, URZ ;  /* 0x000000f01e0e7890 */ /* 0x000fe2000ff1e03f */
[----:B------:R-:W-:Y:S01]  /*1ae60*/  R2UR UR29, R11 ;  /* 0x000000000b1d72ca */ /* 0x000fe200000e0000 */
[----:B------:R-:W-:Y:S01]  /*1ae70*/  UIADD3 UR32, UP1, UR30, 0x1f0, URZ ;  /* 0x000001f01e207890 */ /* 0x000fe2000ff3e03f */
[----:B------:R-:W-:Y:S01]  /*1ae80*/  R2UR UR9, R10 ;  /* 0x000000000a0972ca */ /* 0x000fe200000e0000 */
[----:B------:R-:W-:Y:S01]  /*1ae90*/  UPRMT UR21, URZ, 0x5410, UR20 ;  /* 0x000054103f157896 */ /* 0x000fe20008000014 */
[----:B------:R-:W-:Y:S01]  /*1aea0*/  R2UR UR10, R12 ;  /* 0x000000000c0a72ca */ /* 0x000fe200000e0000 */
[----:B------:R-:W-:Y:S01]  /*1aeb0*/  VIADD R4, R4, 0x1 ;  /* 0x0000000104047836 */ /* 0x000fe20000000000 */
[----:B------:R-:W-:Y:S01]  /*1aec0*/  R2UR UR12, R9 ;  /* 0x00000000090c72ca */ /* 0x000fe200000e0000 */
[----:B------:R-:W-:Y:S01]  /*1aed0*/  UPRMT UR36, URZ, 0x5410, UR19 ;  /* 0x000054103f247896 */ /* 0x000fe20008000013 */
[----:B------:R-:W-:Y:S01]  /*1aee0*/  R2UR UR34, R2 ;  /* 0x00000000022272ca */ /* 0x000fe200000e0000 */
[----:B------:R-:W-:Y:S01]  /*1aef0*/  USHF.L.U32 UR8, UR8, 0xe, URZ ;  /* 0x0000000e08087899 */ /* 0x000fe2000800063f */
[----:B------:R-:W-:Y:S01]  /*1af00*/  ISETP.GT.AND P1, PT, R14, 0x1, PT ;  /* 0x000000010e00780c */ /* 0x000fe20003f24270 */
[----:B------:R-:W-:Y:S01]  /*1af10*/  UIADD3.X UR33, URZ, UR31, URZ, UP1, !UPT ;  /* 0x0000001f3f217290 */ /* 0x000fe20008ffe43f */
[----:B------:R-:W-:Y:S01]  /*1af20*/  ISETP.NE.AND P0, PT, R4, 0x3, PT ;  /* 0x000000030400780c */ /* 0x000fe20003f05270 */
[----:B------:R-:W-:Y:S01]  /*1af30*/  ULEA UR11, UR28, UR8, 0xc ;  /* 0x000000081c0b7291 */ /* 0x000fe2000f8e603f */
[----:B------:R-:W-:Y:S01]  /*1af40*/  IADD3 R12, R12, 0x40, RZ ;  /* 0x000000400c0c7810 */ /* 0x000fe20007ffe0ff */
[----:B------:R-:W-:Y:S01]  /*1af50*/  ULOP3.LUT UR8, UR8, 0x3000, UR27, 0xf8, !UPT ;  /* 0x0000300008087892 */ /* 0x000fe2000f8ef81b */
[----:B0-----:R-:W-:Y:S01]  /*1af60*/  SEL R10, RZ, 0x1, P0 ;  /* 0x00000001ff0a7807 */ /* 0x001fe20000000000 */
[----:B------:R-:W-:Y:S01]  /*1af70*/  ULEA UR11, UR11, UR15, 0x1 ;  /* 0x0000000f0b0b7291 */ /* 0x000fe2000f8e083f */
[----:B------:R-:W-:Y:S01]  /*1af80*/  SEL R4, R4, RZ, P0 ;  /* 0x000000ff04047207 */ /* 0x000fe20000000000 */
[----:B------:R-:W-:Y:S01]  /*1af90*/  ULEA UR8, UR8, UR15, 0x1 ;  /* 0x0000000f08087291 */ /* 0x000fe2000f8e083f */
[----:B------:R-:W-:Y:S01]  /*1afa0*/  LOP3.LUT R3, R3, R10, RZ, 0x3c, !PT ;  /* 0x0000000a03037212 */ /* 0x000fe200078e3cff */
[----:B------:R-:W-:-:S02]  /*1afb0*/  UIADD3 UR24, UR11, 0x100, URZ ;  /* 0x000001000b187890 */ /* 0x000fc4000fffe03f */
[----:B------:R-:W-:Y:S02]  /*1afc0*/  UIADD3.X UR15, URZ, UR31, URZ, UP0, !UPT ;  /* 0x0000001f3f0f7290 */ /* 0x000fe400087fe43f */
[----:B------:R-:W-:Y:S01]  /*1afd0*/  UIADD3 UR25, UR8, 0x18100, URZ ;  /* 0x0001810008197890 */ /* 0x000fe2000fffe03f */
[----:B------:R-:W-:Y:S01]  /*1afe0*/  UMOV UR16, 0x0 ;  /* 0x0000000000107882 */ /* 0x000fe20000000000 */
[----:B------:R-:W-:Y:S01]  /*1aff0*/  UMOV UR17, 0x10000000 ;  /* 0x1000000000117882 */ /* 0x000fe20000000000 */
[----:B------:R-:W-:Y:S01]  /*1b000*/  UMOV UR11, UR29 ;  /* 0x0000001d000b7c82 */ /* 0x000fe20008000000 */
[----:B------:R-:W-:-:S03]  /*1b010*/  UMOV UR8, UR24 ;  /* 0x0000001800087c82 */ /* 0x000fc60008000000 */
[----:B------:R0:W-:Y:S02]  /*1b020*/  UTMALDG.3D.MULTICAST [UR8], [UR14], UR21, desc[UR16] ;  /* 0x000010080e0073b4 */ /* 0x0001e40008011815 */
[----:B0-----:R-:W-:Y:S01]  /*1b030*/  UMOV UR8, UR25 ;  /* 0x0000001900087c82 */ /* 0x001fe20008000000 */
[----:B------:R-:W-:Y:S02]  /*1b040*/  UMOV UR11, UR34 ;  /* 0x00000022000b7c82 */ /* 0x000fe40008000000 */
[----:B------:R0:W-:Y:S02]  /*1b050*/  UTMALDG.3D.MULTICAST [UR8], [UR32], UR36, desc[UR16] ;  /* 0x00001008200073b4 */ /* 0x0001e40008011824 */
[----:B0-----:R-:W-:Y:S05]  /*1b060*/  @P1 BRA `(.L_x_556) ;  /* 0xfffffffc002c1947 */ /* 0x001fea000383ffff */
.L_x_553:
[----:B------:R-:W-:Y:S05]  /*1b070*/  BSYNC B1 ;  /* 0x0000000000017941 */ /* 0x000fea0003800000 */
.L_x_552:
[----:B------:R-:W2:Y:S01]  /*1b080*/  LDL.LU R15, [R1+0x200] ;  /* 0x00020000010f7983 */ /* 0x000ea20000300800 */
[----:B------:R-:W-:Y:S01]  /*1b090*/  LOP3.LUT P0, RZ, R8, 0xff, RZ, 0xc0, !PT ;  /* 0x000000ff08ff7812 */ /* 0x000fe2000780c0ff */
[----:B------:R-:W-:Y:S01]  /*1b0a0*/  VIADD R6, R6, UR13 ;  /* 0x0000000d06067c36 */ /* 0x000fe20008000000 */
[----:B------:R-:W-:Y:S01]  /*1b0b0*/  ULDC.64 UR8, c[0x0][0x650] ;  /* 0x0001940000087ab9 */ /* 0x000fe20000000a00 */
[----:B------:R-:W3:Y:S01]  /*1b0c0*/  LDL.LU R13, [R1+0x204] ;  /* 0x00020400010d7983 */ /* 0x000ee20000300800 */
[----:B------:R-:W-:Y:S01]  /*1b0d0*/  UISETP.GE.U32.AND UP0, UPT, UR13, 0x3, UPT ;  /* 0x000000030d00788c */ /* 0x000fe2000bf06070 */
[----:B------:R-:W-:Y:S01]  /*1b0e0*/  BSSY B1, `(.L_x_557) ;  /* 0x0000074000017945 */ /* 0x000fe20003800000 */
[----:B------:R-:W-:Y:S01]  /*1b0f0*/  IMAD.MOV.U32 R9, RZ, RZ, -0x1 ;  /* 0xffffffffff097424 */ /* 0x000fe200078e00ff */
[----:B------:R-:W-:Y:S02]  /*1b100*/  PRMT R4, RZ, 0x7610, R4 ;  /* 0x00007610ff047816 */ /* 0x000fe40000000004 */
[----:B------:R-:W-:-:S02]  /*1b110*/  PRMT R8, RZ, 0x7610, R8 ;  /* 0x00007610ff087816 */ /* 0x000fc40000000008 */
[----:B------:R-:W-:Y:S02]  /*1b120*/  PLOP3.LUT P1, PT, PT, PT, UP0, 0x80, 0x0 ;  /* 0x000000000000781c */ /* 0x000fe40003f2f008 */
[----:B------:R-:W0:Y:S01]  /*1b130*/  @P0 S2R R3, SR_CgaCtaId ;  /* 0x0000000000030919 */ /* 0x000e220000008800 */
[----:B------:R-:W-:-:S04]  /*1b140*/  @P0 MOV R2, 0x400 ;  /* 0x0000040000020802 */ /* 0x000fc80000000f00 */
[----:B0-----:R-:W-:-:S04]  /*1b150*/  @P0 LEA R2, R3, R2, 0x18 ;  /* 0x0000000203020211 */ /* 0x001fc800078ec0ff */
[----:B------:R0:W-:Y:S01]  /*1b160*/  @P0 SYNCS.ARRIVE.TRANS64.A1T0 RZ, [R2+URZ+0x48], RZ ;  /* 0x000048ff02ff09a7 */ /* 0x0001e2000810003f */
[----:B------:R-:W-:Y:S01]  /*1b170*/  ISETP.GT.U32.AND P0, PT, R6, 0x2, PT ;  /* 0x000000020600780c */ /* 0x000fe20003f04070 */
[----:B0-----:R-:W-:-:S05]  /*1b180*/  IMAD.U32 R2, RZ, RZ, UR13 ;  /* 0x0000000dff027e24 */ /* 0x001fca000f8e00ff */
[----:B------:R-:W-:Y:S01]  /*1b190*/  ISETP.LT.U32.AND P0, PT, R2, 0x3, P0 ;  /* 0x000000030200780c */ /* 0x000fe20000701070 */
[----:B------:R-:W-:Y:S01]  /*1b1a0*/  IMAD.WIDE.U32 R2, R6, -0x55555555, RZ ;  /* 0xaaaaaaab06027825 */ /* 0x000fe200078e00ff */
[----:B------:R-:W-:-:S04]  /*1b1b0*/  MOV R2, 0xffffffff ;  /* 0xffffffff00027802 */ /* 0x000fc80000000f00 */
[----:B------:R-:W-:Y:S02]  /*1b1c0*/  SHF.R.U32.HI R5, RZ, 0x1, R3 ;  /* 0x00000001ff057819 */ /* 0x000fe40000011603 */
[----:B------:R-:W-:-:S03]  /*1b1d0*/  SEL R3, RZ, 0x1, !P0 ;  /* 0x00000001ff037807 */ /* 0x000fc60004000000 */
[----:B------:R-:W-:Y:S01]  /*1b1e0*/  IMAD R6, R5, -0x3, R6 ;  /* 0xfffffffd05067824 */ /* 0x000fe200078e0206 */
[----:B------:R-:W-:Y:S01]  /*1b1f0*/  LOP3.LUT R0, R0, R3, RZ, 0x3c, !PT ;  /* 0x0000000300007212 */ /* 0x000fe200078e3cff */
[----:B------:R-:W-:-:S03]  /*1b200*/  IMAD.MOV.U32 R3, RZ, RZ, -0x1 ;  /* 0xffffffffff037424 */ /* 0x000fc600078e00ff */
[----:B------:R-:W-:Y:S02]  /*1b210*/  @P1 LOP3.LUT R0, R0, 0x1, R5, 0x78, !PT ;  /* 0x0000000100001812 */ /* 0x000fe400078e7805 */
[----:B---3--:R-:W-:-:S04]  /*1b220*/  IADD3 R13, P0, R13, UR22, RZ ;  /* 0x000000160d0d7c10 */ /* 0x008fc8000ff1e0ff */
[----:B--2---:R-:W-:Y:S01]  /*1b230*/  IADD3.X R15, R15, UR18, RZ, P0, !PT ;  /* 0x000000120f0f7c10 */ /* 0x004fe200087fe4ff */
[----:B------:R0:W-:Y:S01]  /*1b240*/  STL [R1+0x204], R13 ;  /* 0x0002040d01007387 */ /* 0x0001e20000100800 */
[----:B------:R-:W-:-:S03]  /*1b250*/  ISETP.GE.U32.AND P0, PT, R13, UR8, PT ;  /* 0x000000080d007c0c */ /* 0x000fc6000bf06070 */
[----:B------:R0:W-:Y:S01]  /*1b260*/  STL [R1+0x200], R15 ;  /* 0x0002000f01007387 */ /* 0x0001e20000100800 */
[----:B------:R-:W-:-:S13]  /*1b270*/  ISETP.GE.U32.AND.EX P0, PT, R15, UR9, PT, P0 ;  /* 0x000000090f007c0c */ /* 0x000fda000bf06100 */
[----:B0-----:R-:W-:Y:S05]  /*1b280*/  @P0 BRA `(.L_x_558) ;  /* 0x0000000400640947 */ /* 0x001fea0003800000 */
[----:B------:R-:W0:Y:S01]  /*1b290*/  S2R R7, SR_CTAID.X ;  /* 0x0000000000077919 */ /* 0x000e220000002500 */
[----:B------:R-:W-:Y:S01]  /*1b2a0*/  ULDC UR8, c[0x0][0x150] ;  /* 0x0000540000087ab9 */ /* 0x000fe20000000800 */
[----:B------:R-:W1:Y:S01]  /*1b2b0*/  LDC R4, c[0x0][0x144] ;  /* 0x00005100ff047b82 */ /* 0x000e620000000800 */
[----:B------:R-:W-:Y:S01]  /*1b2c0*/  UISETP.NE.AND UP0, UPT, UR45, URZ, UPT ;  /* 0x0000003f2d00728c */ /* 0x000fe2000bf05270 */
[----:B------:R-:W2:Y:S01]  /*1b2d0*/  S2R R5, SR_CTAID.Y ;  /* 0x0000000000057919 */ /* 0x000ea20000002600 */
[----:B------:R-:W-:-:S04]  /*1b2e0*/  ULDC UR11, c[0x0][0x630] ;  /* 0x00018c00000b7ab9 */ /* 0x000fc80000000800 */
[----:B------:R-:W-:Y:S01]  /*1b2f0*/  PLOP3.LUT P0, PT, PT, PT, UP0, 0x80, 0x0 ;  /* 0x000000000000781c */ /* 0x000fe20003f0f008 */
[----:B------:R-:W3:Y:S01]  /*1b300*/  LDC R10, c[0x0][0x148] ;  /* 0x00005200ff0a7b82 */ /* 0x000ee20000000800 */
[----:B0-----:R-:W-:Y:S02]  /*1b310*/  I2FP.F32.U32 R2, R7 ;  /* 0x0000000700027245 */ /* 0x001fe40000201000 */
[----:B--2---:R-:W-:-:S03]  /*1b320*/  I2FP.F32.U32 R3, R5 ;  /* 0x0000000500037245 */ /* 0x004fc60000201000 */
[----:B------:R-:W-:Y:S01]  /*1b330*/  FMUL R2, R2, UR8 ;  /* 0x0000000802027c20 */ /* 0x000fe20008400000 */
[----:B------:R-:W-:Y:S02]  /*1b340*/  ULDC UR8, c[0x0][0x154] ;  /* 0x0000550000087ab9 */ /* 0x000fe40000000800 */
[----:B------:R-:W-:Y:S01]  /*1b350*/  FMUL R9, R3, UR8 ;  /* 0x0000000803097c20 */ /* 0x000fe20008400000 */
[----:B------:R-:W-:Y:S02]  /*1b360*/  ULDC.64 UR8, c[0x0][0x628] ;  /* 0x00018a0000087ab9 */ /* 0x000fe40000000a00 */
[----:B------:R-:W0:Y:S08]  /*1b370*/  F2I.U32.TRUNC.NTZ R2, R2 ;  /* 0x0000000200027305 */ /* 0x000e30000020f000 */
[----:B------:R-:W2:Y:S01]  /*1b380*/  F2I.U32.TRUNC.NTZ R9, R9 ;  /* 0x0000000900097305 */ /* 0x000ea2000020f000 */
[----:B0-----:R-:W-:Y:S01]  /*1b390*/  IADD3 R3, -R2, RZ, RZ ;  /* 0x000000ff02037210 */ /* 0x001fe20007ffe1ff */
[----:B------:R-:W-:-:S04]  /*1b3a0*/  IMAD.MOV.U32 R2, RZ, RZ, R13 ;  /* 0x000000ffff027224 */ /* 0x000fc800078e000d */
[----:B-1----:R-:W-:Y:S02]  /*1b3b0*/  IMAD R7, R4, R3, R7 ;  /* 0x0000000304077224 */ /* 0x002fe400078e0207 */
[----:B--2---:R-:W-:-:S04]  /*1b3c0*/  IMAD.MOV R3, RZ, RZ, -R9 ;  /* 0x000000ffff037224 */ /* 0x004fc800078e0a09 */
[----:B---3--:R-:W-:Y:S01]  /*1b3d0*/  @P0 IMAD R7, R10, R3, R5 ;  /* 0x000000030a070224 */ /* 0x008fe200078e0205 */
[----:B------:R-:W-:Y:S02]  /*1b3e0*/  ISETP.NE.U32.AND P0, PT, RZ, UR8, PT ;  /* 0x00000008ff007c0c */ /* 0x000fe4000bf05070 */
[----:B------:R-:W-:Y:S02]  /*1b3f0*/  MOV R3, R15 ;  /* 0x0000000f00037202 */ /* 0x000fe40000000f00 */
[----:B------:R-:W-:-:S13]  /*1b400*/  ISETP.NE.AND.EX P0, PT, RZ, UR9, PT, P0 ;  /* 0x00000009ff007c0c */ /* 0x000fda000bf05300 */
[----:B------:R-:W-:Y:S05]  /*1b410*/  @!P0 BRA `(.L_x_559) ;  /* 0x0000000000288947 */ /* 0x000fea0003800000 */
[----:B------:R-:W-:Y:S02]  /*1b420*/  ULDC UR10, c[0x0][0x634] ;  /* 0x00018d00000a7ab9 */ /* 0x000fe40000000800 */
[----:B------:R-:W-:-:S05]  /*1b430*/  IADD3 R3, P0, R13, UR10, RZ ;  /* 0x0000000a0d037c10 */ /* 0x000fca000ff1e0ff */
[----:B------:R-:W-:-:S04]  /*1b440*/  IMAD.X R9, RZ, RZ, R15, P0 ;  /* 0x000000ffff097224 */ /* 0x000fc800000e060f */
[----:B------:R-:W-:-:S04]  /*1b450*/  IMAD.WIDE.U32 R4, R9, UR8, RZ ;  /* 0x0000000809047c25 */ /* 0x000fc8000f8e00ff */
[----:B------:R-:W-:-:S04]  /*1b460*/  IMAD.WIDE.U32 R4, P0, R3, UR9, R4 ;  /* 0x0000000903047c25 */ /* 0x000fc8000f800004 */
[----:B------:R-:W-:Y:S01]  /*1b470*/  IMAD.WIDE.U32 R2, R3, UR8, RZ ;  /* 0x0000000803027c25 */ /* 0x000fe2000f8e00ff */
[----:B------:R-:W-:-:S04]  /*1b480*/  MOV R2, R5 ;  /* 0x0000000500027202 */ /* 0x000fc80000000f00 */
[----:B------:R-:W-:Y:S01]  /*1b490*/  IADD3 RZ, P1, R3, R4, RZ ;  /* 0x0000000403ff7210 */ /* 0x000fe20007f3e0ff */
[----:B------:R-:W-:-:S04]  /*1b4a0*/  IMAD.X R3, RZ, RZ, RZ, P0 ;  /* 0x000000ffff037224 */ /* 0x000fc800000e06ff */
[----:B------:R-:W-:-:S08]  /*1b4b0*/  IMAD.WIDE.U32.X R2, R9, UR9, R2, P1 ;  /* 0x0000000909027c25 */ /* 0x000fd000088e0402 */
.L_x_559:
[--C-:B------:R-:W-:Y:S01]  /*1b4c0*/  SHF.R.U64 R9, R2, UR11, R3.reuse ;  /* 0x0000000b02097c19 */ /* 0x100fe20008001203 */
[----:B------:R-:W-:Y:S01]  /*1b4d0*/  ULDC.64 UR8, c[0x0][0x620] ;  /* 0x0001880000087ab9 */ /* 0x000fe20000000a00 */
[----:B------:R-:W-:Y:S01]  /*1b4e0*/  SHF.R.U32.HI R2, RZ, UR11, R3 ;  /* 0x0000000bff027c19 */ /* 0x000fe20008011603 */
[----:B------:R-:W-:Y:S01]  /*1b4f0*/  ULDC.64 UR10, c[0x0][0x640] ;  /* 0x00019000000a7ab9 */ /* 0x000fe20000000a00 */
[----:B------:R-:W-:Y:S02]  /*1b500*/  IADD3 R11, P0, RZ, -R9, RZ ;  /* 0x80000009ff0b7210 */ /* 0x000fe40007f1e0ff */
[----:B------:R-:W-:-:S03]  /*1b510*/  MOV R3, R15 ;  /* 0x0000000f00037202 */ /* 0x000fc60000000f00 */
[----:B------:R-:W-:Y:S01]  /*1b520*/  IMAD.X R2, RZ, RZ, ~R2, P0 ;  /* 0x000000ffff027224 */ /* 0x000fe200000e0e02 */
[----:B------:R-:W-:-:S03]  /*1b530*/  ISETP.NE.U32.AND P0, PT, RZ, UR10, PT ;  /* 0x0000000aff007c0c */ /* 0x000fc6000bf05070 */
[----:B------:R-:W-:Y:S01]  /*1b540*/  IMAD R2, R2, UR8, RZ ;  /* 0x0000000802027c24 */ /* 0x000fe2000f8e02ff */
[----:B------:R-:W-:-:S03]  /*1b550*/  ISETP.NE.AND.EX P0, PT, RZ, UR11, PT, P0 ;  /* 0x0000000bff007c0c */ /* 0x000fc6000bf05300 */
[----:B------:R-:W-:Y:S02]  /*1b560*/  IMAD R5, R11, UR9, R2 ;  /* 0x000000090b057c24 */ /* 0x000fe4000f8e0202 */
[----:B------:R-:W-:-:S04]  /*1b570*/  IMAD.MOV.U32 R2, RZ, RZ, R13 ;  /* 0x000000ffff027224 */ /* 0x000fc800078e000d */
[----:B------:R-:W-:Y:S01]  /*1b580*/  IMAD.WIDE.U32 R2, R11, UR8, R2 ;  /* 0x000000080b027c25 */ /* 0x000fe2000f8e0002 */
[----:B------:R-:W-:-:S03]  /*1b590*/  ULDC UR8, c[0x0][0x618] ;  /* 0x0001860000087ab9 */ /* 0x000fc60000000800 */
[----:B------:R-:W-:-:S05]  /*1b5a0*/  IMAD.IADD R3, R3, 0x1, R5 ;  /* 0x0000000103037824 */ /* 0x000fca00078e0205 */
[--C-:B------:R-:W-:Y:S02]  /*1b5b0*/  SHF.R.U64 R10, R2, UR8, R3.reuse ;  /* 0x00000008020a7c19 */ /* 0x100fe40008001203 */
[----:B------:R-:W-:Y:S01]  /*1b5c0*/  SHF.R.U32.HI R3, RZ, UR8, R3 ;  /* 0x00000008ff037c19 */ /* 0x000fe20008011603 */
[----:B------:R-:W-:-:S03]  /*1b5d0*/  ULDC UR8, c[0x0][0x608] ;  /* 0x0001820000087ab9 */ /* 0x000fc60000000800 */
[--C-:B------:R-:W-:Y:S02]  /*1b5e0*/  SHF.R.U64 R12, R10, UR8, R3.reuse ;  /* 0x000000080a0c7c19 */ /* 0x100fe40008001203 */
[----:B------:R-:W-:Y:S01]  /*1b5f0*/  SHF.R.U32.HI R3, RZ, UR8, R3 ;  /* 0x00000008ff037c19 */ /* 0x000fe20008011603 */
[----:B------:R-:W-:-:S03]  /*1b600*/  ULDC UR8, c[0x0][0x658] ;  /* 0x0001960000087ab9 */ /* 0x000fc60000000800 */
[--C-:B------:R-:W-:Y:S02]  /*1b610*/  SHF.R.U64 R11, R12, UR8, R3.reuse ;  /* 0x000000080c0b7c19 */ /* 0x100fe40008001203 */
[----:B------:R-:W-:-:S03]  /*1b620*/  SHF.R.U32.HI R13, RZ, UR8, R3 ;  /* 0x00000008ff0d7c19 */ /* 0x000fc60008011603 */
[----:B------:R-:W-:Y:S01]  /*1b630*/  IMAD.MOV.U32 R2, RZ, RZ, R11 ;  /* 0x000000ffff027224 */ /* 0x000fe200078e000b */
[----:B------:R-:W-:Y:S01]  /*1b640*/  MOV R3, R13 ;  /* 0x0000000d00037202 */ /* 0x000fe20000000f00 */
[----:B------:R-:W-:Y:S06]  /*1b650*/  @!P0 BRA `(.L_x_560) ;  /* 0x0000000000288947 */ /* 0x000fec0003800000 */
        /* <DEDUP_REMOVED lines=10> */
.L_x_560:
[----:B------:R-:W-:Y:S01]  /*1b700*/  ULDC UR8, c[0x0][0x648] ;  /* 0x0001920000087ab9 */ /* 0x000fe20000000800 */
[----:B------:R-:W-:Y:S01]  /*1b710*/  LOP3.LUT R12, R12, UR7, RZ, 0xc0, !PT ;  /* 0x000000070c0c7c12 */ /* 0x000fe2000f8ec0ff */
[----:B------:R-:W-:Y:S01]  /*1b720*/  UISETP.NE.AND UP0, UPT, UR45, URZ, UPT ;  /* 0x0000003f2d00728c */ /* 0x000fe2000bf05270 */
[----:B------:R-:W-:Y:S01]  /*1b730*/  SHF.R.U64 R3, R2, UR8, R3 ;  /* 0x0000000802037c19 */ /* 0x000fe20008001203 */
[----:B------:R-:W-:Y:S01]  /*1b740*/  ULDC UR8, c[0x0][0x638] ;  /* 0x00018e0000087ab9 */ /* 0x000fe20000000800 */
[----:B------:R-:W-:-:S03]  /*1b750*/  IMAD.MOV.U32 R4, RZ, RZ, 0x1 ;  /* 0x00000001ff047424 */ /* 0x000fc600078e00ff */
[----:B------:R-:W-:Y:S01]  /*1b760*/  IMAD.MOV R2, RZ, RZ, -R3 ;  /* 0x000000ffff027224 */ /* 0x000fe200078e0a03 */
[----:B------:R-:W-:Y:S01]  /*1b770*/  PLOP3.LUT P0, PT, PT, PT, UP0, 0x40, 0x0 ;  /* 0x000000000000781c */ /* 0x000fe20003f0e808 */
[----:B------:R-:W-:Y:S01]  /*1b780*/  IMAD R12, R3, UR5, R12 ;  /* 0x00000005030c7c24 */ /* 0x000fe2000f8e020c */
[----:B------:R-:W-:Y:S01]  /*1b790*/  PLOP3.LUT P1, PT, PT, PT, UP0, 0x40, 0x0 ;  /* 0x000000000000781c */ /* 0x000fe20003f2e808 */
[----:B------:R-:W-:Y:S01]  /*1b7a0*/  IMAD R11, R2, UR8, R11 ;  /* 0x00000008020b7c24 */ /* 0x000fe2000f8e020b */
[----:B------:R-:W-:Y:S01]  /*1b7b0*/  ULDC UR8, c[0x0][0x610] ;  /* 0x0001840000087ab9 */ /* 0x000fe20000000800 */
[----:B------:R-:W-:Y:S01]  /*1b7c0*/  LOP3.LUT R2, R10, UR4, RZ, 0xc0, !PT ;  /* 0x000000040a027c12 */ /* 0x000fe2000f8ec0ff */
[----:B------:R-:W-:Y:S01]  /*1b7d0*/  IMAD R7, R12, UR8, R7 ;  /* 0x000000080c077c24 */ /* 0x000fe2000f8e0207 */
[----:B------:R-:W-:-:S03]  /*1b7e0*/  ULDC UR8, c[0x0][0x600] ;  /* 0x0001800000087ab9 */ /* 0x000fc60000000800 */
[----:B------:R-:W-:-:S05]  /*1b7f0*/  IMAD R2, R11, UR8, R2 ;  /* 0x000000080b027c24 */ /* 0x000fca000f8e0202 */
[----:B------:R-:W-:Y:S02]  /*1b800*/  SEL R3, R2, R7, P0 ;  /* 0x0000000702037207 */ /* 0x000fe40000000000 */
[----:B------:R-:W-:-:S07]  /*1b810*/  SEL R2, R7, R2, P1 ;  /* 0x0000000207027207 */ /* 0x000fce0000800000 */
.L_x_558:
[----:B------:R-:W-:Y:S05]  /*1b820*/  BSYNC B1 ;  /* 0x0000000000017941 */ /* 0x000fea0003800000 */
.L_x_557:
[----:B------:R-:W-:-:S13]  /*1b830*/  LOP3.LUT P0, RZ, R4, 0xff, RZ, 0xc0, !PT ;  /* 0x000000ff04ff7812 */ /* 0x000fda000780c0ff */
[----:B------:R-:W-:Y:S05]  /*1b840*/  @P0 BRA `(.L_x_561) ;  /* 0xfffffff000fc0947 */ /* 0x000fea000383ffff */
[----:B------:R-:W-:Y:S05]  /*1b850*/  BSYNC B0 ;  /* 0x0000000000007941 */ /* 0x000fea0003800000 */
.L_x_550:
[----:B------:R-:W-:-:S03]  /*1b860*/  UMOV UR8, 0xffffffff ;  /* 0xffffffff00087882 */ /* 0x000fc60000000000 */
[----:B------:R-:W-:Y:S05]  /*1b870*/  BRA.DIV UR8, `(.L_x_562) ;  /* 0x0000000208f47947 */ /* 0x000fea000b800000 */
[----:B------:R-:W-:-:S13]  /*1b880*/  ELECT P6, URZ, PT ;  /* 0x00000000003f782f */ /* 0x000fda00038c0000 */
.L_x_575:
[----:B------:R-:W-:Y:S04]  /*1b890*/  BSSY B0, `(.L_x_563) ;  /* 0x0000023000007945 */ /* 0x000fe80003800000 */
[----:B------:R-:W-:Y:S05]  /*1b8a0*/  @!P6 BRA `(.L_x_564) ;  /* 0x000000000084e947 */ /* 0x000fea0003800000 */
[----:B------:R-:W-:-:S04]  /*1b8b0*/  ULOP3.LUT UR8, UR40, 0x2, URZ, 0xfc, !UPT ;  /* 0x0000000228087892 */ /* 0x000fc8000f8efc3f */
[----:B------:R-:W-:-:S06]  /*1b8c0*/  UISETP.NE.AND UP0, UPT, UR8, 0x3, UPT ;  /* 0x000000030800788c */ /* 0x000fcc000bf05270 */
[----:B------:R-:W-:-:S13]  /*1b8d0*/  PLOP3.LUT P0, PT, PT, PT, UP0, 0x80, 0x0 ;  /* 0x000000000000781c */ /* 0x000fda0003f0f008 */
[----:B------:R-:W-:Y:S05]  /*1b8e0*/  @!P0 BRA `(.L_x_565) ;  /* 0x0000000000048947 */ /* 0x000fea0003800000 */
[----:B------:R-:W-:Y:S01]  /*1b8f0*/  BPT.TRAP 0x1 ;  /* 0x000000040000795c */ /* 0x000fe20000300000 */
.L_x_565:
[----:B------:R-:W0:Y:S01]  /*1b900*/  S2R R3, SR_CgaCtaId ;  /* 0x0000000000037919 */ /* 0x000e220000008800 */
[----:B------:R-:W-:-:S04]  /*1b910*/  MOV R2, 0x400 ;  /* 0x0000040000027802 */ /* 0x000fc80000000f00 */
[----:B0-----:R-:W-:Y:S02]  /*1b920*/  LEA R3, R3, R2, 0x18 ;  /* 0x0000000203037211 */ /* 0x001fe400078ec0ff */
[----:B------:R-:W-:Y:S02]  /*1b930*/  SHF.L.U32 R2, R0, 0x1f, RZ ;  /* 0x0000001f00027819 */ /* 0x000fe400000006ff */
[----:B------:R-:W-:-:S05]  /*1b940*/  IADD3 R3, R3, 0x18, RZ ;  /* 0x0000001803037810 */ /* 0x000fca0007ffe0ff */
[----:B------:R-:W-:-:S04]  /*1b950*/  IMAD R5, R6, 0x8, R3 ;  /* 0x0000000806057824 */ /* 0x000fc800078e0203 */
[----:B------:R-:W0:Y:S02]  /*1b960*/  SYNCS.PHASECHK.TRANS64.TRYWAIT P0, [R5+URZ], R2 ;  /* 0x00000002050075a7 */ /* 0x000e24000800017f */
[----:B0-----:R-:W-:Y:S05]  /*1b970*/  @!P0 BRA `(.L_x_566) ;  /* 0x0000000000d48947 */ /* 0x001fea0003800000 */
.L_x_576:
[----:B------:R-:W-:-:S05]  /*1b980*/  VIADD R6, R6, 0x1 ;  /* 0x0000000106067836 */ /* 0x000fca0000000000 */
[----:B------:R-:W-:-:S04]  /*1b990*/  ISETP.NE.AND P0, PT, R6, 0x3, PT ;  /* 0x000000030600780c */ /* 0x000fc80003f05270 */
[----:B0-----:R-:W-:Y:S02]  /*1b9a0*/  SEL R5, RZ, 0x1, P0 ;  /* 0x00000001ff057807 */ /* 0x001fe40000000000 */
[----:B------:R-:W-:Y:S02]  /*1b9b0*/  SEL R6, R6, RZ, P0 ;  /* 0x000000ff06067207 */ /* 0x000fe40000000000 */
[----:B------:R-:W-:Y:S02]  /*1b9c0*/  LOP3.LUT R5, R0, R5, RZ, 0x3c, !PT ;  /* 0x0000000500057212 */ /* 0x000fe400078e3cff */
[----:B------:R-:W-:Y:S02]  /*1b9d0*/  LEA R7, R6, R3, 0x3 ;  /* 0x0000000306077211 */ /* 0x000fe400078e18ff */
[----:B------:R-:W-:-:S04]  /*1b9e0*/  SHF.L.U32 R0, R5, 0x1f, RZ ;  /* 0x0000001f05007819 */ /* 0x000fc800000006ff */
[----:B------:R-:W0:Y:S02]  /*1b9f0*/  SYNCS.PHASECHK.TRANS64.TRYWAIT P0, [R7+URZ], R0 ;  /* 0x00000000070075a7 */ /* 0x000e24000800017f */
[----:B0-----:R-:W-:Y:S05]  /*1ba00*/  @!P0 BRA `(.L_x_567) ;  /* 0x0000000000c48947 */ /* 0x001fea0003800000 */
.L_x_577:
[----:B0-----:R-:W-:-:S05]  /*1ba10*/  VIADD R0, R6, 0x1 ;  /* 0x0000000106007836 */ /* 0x001fca0000000000 */
[----:B------:R-:W-:-:S04]  /*1ba20*/  ISETP.NE.AND P0, PT, R0, 0x3, PT ;  /* 0x000000030000780c */ /* 0x000fc80003f05270 */
[----:B------:R-:W-:Y:S02]  /*1ba30*/  SEL R2, RZ, 0x1, P0 ;  /* 0x00000001ff027807 */ /* 0x000fe40000000000 */
[----:B------:R-:W-:Y:S02]  /*1ba40*/  SEL R0, R0, RZ, P0 ;  /* 0x000000ff00007207 */ /* 0x000fe40000000000 */
[----:B------:R-:W-:-:S03]  /*1ba50*/  LOP3.LUT R2, R5, R2, RZ, 0x3c, !PT ;  /* 0x0000000205027212 */ /* 0x000fc600078e3cff */
[----:B------:R-:W-:Y:S01]  /*1ba60*/  IMAD R3, R0, 0x8, R3 ;  /* 0x0000000800037824 */ /* 0x000fe200078e0203 */
[----:B------:R-:W-:-:S07]  /*1ba70*/  SHF.L.U32 R0, R2, 0x1f, RZ ;  /* 0x0000001f02007819 */ /* 0x000fce00000006ff */
.L_x_568:
[----:B0-----:R0:W1:Y:S02]  /*1ba80*/  SYNCS.PHASECHK.TRANS64.TRYWAIT P0, [R3+URZ], R0 ;  /* 0x00000000030075a7 */ /* 0x001064000800017f */
[----:B-1----:R-:W-:Y:S05]  /*1ba90*/  @!P0 NANOSLEEP.SYNCS 0x989680 ;  /* 0x009896800000895d */ /* 0x002fea0003900000 */
[----:B------:R-:W1:Y:S02]  /*1baa0*/  @!P0 SYNCS.PHASECHK.TRANS64 P0, [R3+URZ], R0 ;  /* 0x00000000030085a7 */ /* 0x000e64000800007f */
[----:B-1----:R-:W-:Y:S05]  /*1bab0*/  @!P0 BRA `(.L_x_568) ;  /* 0xfffffffc00f08947 */ /* 0x002fea000383ffff */
.L_x_564:
[----:B------:R-:W-:Y:S05]  /*1bac0*/  BSYNC B0 ;  /* 0x0000000000007941 */ /* 0x000fea0003800000 */
.L_x_563:
[----:B------:R-:W-:Y:S05]  /*1bad0*/  EXIT ;  /* 0x000000000000794d */ /* 0x000fea0003800000 */
.L_x_21:
[----:B-1----:R1:W2:Y:S02]  /*1bae0*/  SYNCS.PHASECHK.TRANS64.TRYWAIT P1, [R4+URZ], R3 ;  /* 0x00000003040075a7 */ /* 0x0022a4000802017f */
[----:B--2---:R-:W-:Y:S05]  /*1baf0*/  @!P1 NANOSLEEP.SYNCS 0x989680 ;  /* 0x009896800000995d */ /* 0x004fea0003900000 */
[----:B------:R-:W2:Y:S02]  /*1bb00*/  @!P1 SYNCS.PHASECHK.TRANS64 P1, [R4+URZ], R3 ;  /* 0x00000003040095a7 */ /* 0x000ea4000802007f */
[----:B--2---:R-:W-:Y:S05]  /*1bb10*/  @!P1 BRA `(.L_x_21) ;  /* 0xfffffffc00f09947 */ /* 0x004fea000383ffff */
[----:B------:R-:W-:Y:S05]  /*1bb20*/  BRA `(.L_x_20) ;  /* 0xfffffe5800f47947 */ /* 0x000fea000383ffff */
.L_x_26:
[----:B-1----:R1:W2:Y:S02]  /*1bb30*/  SYNCS.PHASECHK.TRANS64.TRYWAIT P1, [R4+URZ], R5 ;  /* 0x00000005040075a7 */ /* 0x0022a4000802017f */
[----:B--2---:R-:W-:Y:S05]  /*1bb40*/  @!P1 NANOSLEEP.SYNCS 0x989680 ;  /* 0x009896800000995d */ /* 0x004fea0003900000 */
[----:B------:R-:W2:Y:S02]  /*1bb50*/  @!P1 SYNCS.PHASECHK.TRANS64 P1, [R4+URZ], R5 ;  /* 0x00000005040095a7 */ /* 0x000ea4000802007f */
[----:B--2---:R-:W-:Y:S05]  /*1bb60*/  @!P1 BRA `(.L_x_26) ;  /* 0xfffffffc00f09947 */ /* 0x004fea000383ffff */
[----:B------:R-:W-:Y:S05]  /*1bb70*/  BRA `(.L_x_25) ;  /* 0xfffffe9000847947 */ /* 0x000fea000383ffff */
.L_x_551:
[----:B------:R-:W-:Y:S01]  /*1bb80*/  BSSY B1, `(.L_x_569) ;  /* 0x0000006000017945 */ /* 0x000fe20003800000 */
[----:B------:R-:W-:-:S07]  /*1bb90*/  MOV R15, 0xffffffff ;  /* 0xffffffff000f7802 */ /* 0x000fce0000000f00 */
[----:B------:R-:W-:Y:S05]  /*1bba0*/  WARPSYNC.COLLECTIVE R15, `(.L_x_570) ;  /* 0x000000000f0c7348 */ /* 0x000fea0003c00000 */
[----:B------:R-:W-:Y:S02]  /*1bbb0*/  ELECT P6, UR62, PT ;  /* 0x00000000003e782f */ /* 0x000fe400038c0000 */
[----:B------:R-:W-:Y:S01]  /*1bbc0*/  MOV R14, UR62 ;  /* 0x0000003e000e7c02 */ /* 0x000fe20008000f00 */
[----:B------:R-:W-:Y:S10]  /*1bbd0*/  ENDCOLLECTIVE ;  /* 0x000000000000791b */ /* 0x000ff40003800000 */
.L_x_570:
[----:B------:R-:W-:Y:S05]  /*1bbe0*/  BSYNC B1 ;  /* 0x0000000000017941 */ /* 0x000fea0003800000 */
.L_x_569:
[----:B------:R-:W-:Y:S05]  /*1bbf0*/  BRA `(.L_x_571) ;  /* 0xfffffff0001c7947 */ /* 0x000fea000383ffff */
.L_x_554:
[----:B0-----:R0:W2:Y:S02]  /*1bc00*/  SYNCS.PHASECHK.TRANS64.TRYWAIT P0, [R10+URZ+0x18], R5 ;  /* 0x000018050a0075a7 */ /* 0x0010a4000800017f */
[----:B--2---:R-:W-:Y:S05]  /*1bc10*/  @!P0 NANOSLEEP.SYNCS 0x989680 ;  /* 0x009896800000895d */ /* 0x004fea0003900000 */
[----:B------:R-:W2:Y:S02]  /*1bc20*/  @!P0 SYNCS.PHASECHK.TRANS64 P0, [R10+URZ+0x18], R5 ;  /* 0x000018050a0085a7 */ /* 0x000ea4000800007f */
[----:B--2---:R-:W-:Y:S05]  /*1bc30*/  @!P0 BRA `(.L_x_554) ;  /* 0xfffffffc00f08947 */ /* 0x004fea000383ffff */
[----:B------:R-:W-:Y:S05]  /*1bc40*/  BRA `(.L_x_572) ;  /* 0xfffffff0005c7947 */ /* 0x000fea000383ffff */
.L_x_562:
[----:B------:R-:W-:Y:S01]  /*1bc50*/  BSSY B0, `(.L_x_573) ;  /* 0x0000006000007945 */ /* 0x000fe20003800000 */
[----:B------:R-:W-:-:S07]  /*1bc60*/  IMAD.MOV.U32 R15, RZ, RZ, -0x1 ;  /* 0xffffffffff0f7424 */ /* 0x000fce00078e00ff */
[----:B------:R-:W-:Y:S05]  /*1bc70*/  WARPSYNC.COLLECTIVE R15, `(.L_x_574) ;  /* 0x000000000f0c7348 */ /* 0x000fea0003c00000 */
[----:B------:R-:W-:Y:S02]  /*1bc80*/  ELECT P6, UR62, PT ;  /* 0x00000000003e782f */ /* 0x000fe400038c0000 */
[----:B------:R-:W-:Y:S01]  /*1bc90*/  MOV R14, UR62 ;  /* 0x0000003e000e7c02 */ /* 0x000fe20008000f00 */
[----:B------:R-:W-:Y:S10]  /*1bca0*/  ENDCOLLECTIVE ;  /* 0x000000000000791b */ /* 0x000ff40003800000 */
.L_x_574:
[----:B------:R-:W-:Y:S05]  /*1bcb0*/  BSYNC B0 ;  /* 0x0000000000007941 */ /* 0x000fea0003800000 */
.L_x_573:
[----:B------:R-:W-:Y:S05]  /*1bcc0*/  BRA `(.L_x_575) ;  /* 0xfffffff800f07947 */ /* 0x000fea000383ffff */
.L_x_566:
[----:B0-----:R0:W1:Y:S02]  /*1bcd0*/  SYNCS.PHASECHK.TRANS64.TRYWAIT P0, [R5+URZ], R2 ;  /* 0x00000002050075a7 */ /* 0x001064000800017f */
[----:B-1----:R-:W-:Y:S05]  /*1bce0*/  @!P0 NANOSLEEP.SYNCS 0x989680 ;  /* 0x009896800000895d */ /* 0x002fea0003900000 */
[----:B------:R-:W1:Y:S02]  /*1bcf0*/  @!P0 SYNCS.PHASECHK.TRANS64 P0, [R5+URZ], R2 ;  /* 0x00000002050085a7 */ /* 0x000e64000800007f */
[----:B-1----:R-:W-:Y:S05]  /*1bd00*/  @!P0 BRA `(.L_x_566) ;  /* 0xfffffffc00f08947 */ /* 0x002fea000383ffff */
[----:B------:R-:W-:Y:S05]  /*1bd10*/  BRA `(.L_x_576) ;  /* 0xfffffffc00187947 */ /* 0x000fea000383ffff */
.L_x_567:
[----:B0-----:R0:W1:Y:S02]  /*1bd20*/  SYNCS.PHASECHK.TRANS64.TRYWAIT P0, [R7+URZ], R0 ;  /* 0x00000000070075a7 */ /* 0x001064000800017f */
[----:B-1----:R-:W-:Y:S05]  /*1bd30*/  @!P0 NANOSLEEP.SYNCS 0x989680 ;  /* 0x009896800000895d */ /* 0x002fea0003900000 */
[----:B------:R-:W1:Y:S02]  /*1bd40*/  @!P0 SYNCS.PHASECHK.TRANS64 P0, [R7+URZ], R0 ;  /* 0x00000000070085a7 */ /* 0x000e64000800007f */
[----:B-1----:R-:W-:Y:S05]  /*1bd50*/  @!P0 BRA `(.L_x_567) ;  /* 0xfffffffc00f08947 */ /* 0x002fea000383ffff */
[----:B------:R-:W-:Y:S05]  /*1bd60*/  BRA `(.L_x_577) ;  /* 0xfffffffc00287947 */ /* 0x000fea000383ffff */
.L_x_578:
[----:B------:R-:W-:-:S00]  /*1bd70*/  BRA `(.L_x_578) ;  /* 0xfffffffc00fc7947 */ /* 0x000fc0000383ffff */
[----:B------:R-:W-:-:S00]  /*1bd80*/  NOP ;  /* 0x0000000000007918 */ /* 0x000fc00000000000 */
[----:B------:R-:W-:-:S00]  /*1bd90*/  NOP ;  /* 0x0000000000007918 */ /* 0x000fc00000000000 */
[----:B------:R-:W-:-:S00]  /*1bda0*/  NOP ;  /* 0x0000000000007918 */ /* 0x000fc00000000000 */
[----:B------:R-:W-:-:S00]  /*1bdb0*/  NOP ;  /* 0x0000000000007918 */ /* 0x000fc00000000000 */
[----:B------:R-:W-:-:S00]  /*1bdc0*/  NOP ;  /* 0x0000000000007918 */ /* 0x000fc00000000000 */
[----:B------:R-:W-:-:S00]  /*1bdd0*/  NOP ;  /* 0x0000000000007918 */ /* 0x000fc00000000000 */
[----:B------:R-:W-:-:S00]  /*1bde0*/  NOP ;  /* 0x0000000000007918 */ /* 0x000fc00000000000 */
[----:B------:R-:W-:-:S00]  /*1bdf0*/  NOP ;  /* 0x0000000000007918 */ /* 0x000fc00000000000 */
.L_x_579:


//--------------------- .nv.global.init           --------------------------
	.section	.nv.global.init,"aw",@progbits
.nv.global.init:
	.type		$str$22,@object
	.size		$str$22,($str$23 - $str$22)
$str$22:
        /*0000*/ 	.byte	0x6b, 0x5f, 0x74, 0x69, 0x6c, 0x65, 0x5f, 0x63, 0x6f, 0x75, 0x6e, 0x74, 0x20, 0x3e, 0x3d, 0x20
        /*0010*/ 	.byte	0x31, 0x00
	.type		$str$23,@object
	.size		$str$23,(__unnamed_1 - $str$23)
$str$23:
        /*0012*/ 	.byte	0x2f, 0x74, 0x6d, 0x70, 0x2f, 0x63, 0x75, 0x74, 0x6c, 0x61, 0x73, 0x73, 0x5f, 0x73, 0x77, 0x65
        /*0022*/ 	.byte	0x65, 0x70, 0x5f, 0x73, 0x72, 0x63, 0x2f, 0x69, 0x6e, 0x63, 0x6c, 0x75, 0x64, 0x65, 0x2f, 0x63
        /*0032*/ 	.byte	0x75, 0x74, 0x6c, 0x61, 0x73, 0x73, 0x2f, 0x67, 0x65, 0x6d, 0x6d, 0x2f, 0x63, 0x6f, 0x6c, 0x6c
        /*0042*/ 	.byte	0x65, 0x63, 0x74, 0x69, 0x76, 0x65, 0x2f, 0x73, 0x6d, 0x39, 0x30, 0x5f, 0x6d, 0x6d, 0x61, 0x5f
        /*0052*/ 	.byte	0x74, 0x6d, 0x61, 0x5f, 0x67, 0x6d, 0x6d, 0x61, 0x5f, 0x73, 0x73, 0x5f, 0x77, 0x61, 0x72, 0x70
        /*0062*/ 	.byte	0x73, 0x70, 0x65, 0x63, 0x69, 0x61, 0x6c, 0x69, 0x7a, 0x65, 0x64, 0x2e, 0x68, 0x70, 0x70, 0x00
	.type		__unnamed_1,@object
	.size		__unnamed_1,(.L_0 - __unnamed_1)
__unnamed_1:
        /* <DEDUP_REMOVED lines=182> */
        /*0bd2*/ 	.byte	0x5d, 0x00
.L_0:


//--------------------- .nv.shared._ZN7cutlass13device_kernelINS_4gemm6kernel13GemmUniversalIN4cute5tupleIJiiiiEEENS1_10collective13CollectiveMmaINS1_34MainloopSm90TmaGmmaWarpSpecializedILi3ENS5_IJNS4_1CILi4EEESB_NSA_ILi1EEEEEENS1_35KernelTmaWarpSpecializedCooperativeEEENS5_IJNSA_ILi256EEESG_NSA_ILi64EEEEEENS_6half_tENS5_IJlSC_lEEESJ_SK_NS4_8TiledMMAINS4_8MMA_AtomIJNS4_4SM904GMMA26MMA_64x256x16_F32F16F16_SSILNSO_5MajorE0ELSQ_0ELNSO_7ScaleInE1ELSR_1EEEEEENS4_6LayoutINS5_IJNSA_ILi2EEESC_SC_EEENS5_IJSC_NSA_ILi0EEESX_EEEEENS5_IJNS4_10UnderscoreES10_S10_EEEEENS4_23SM90_TMA_LOAD_MULTICASTENS4_14ComposedLayoutINS4_7SwizzleILi3ELi4ELi3EEENS4_18smem_ptr_flag_bitsILi16EEENSU_INS5_IJNSA_ILi8EEESH_EEENS5_IJSH_SC_EEEEEEEvNS4_8identityES13_S1D_vS1E_EENS_8epilogue10collective6detail29Sm90TmaWarpSpecializedAdapterINS1H_15DefaultEpilogueISJ_SK_SK_NS1G_6thread17LinearCombinationISJ_Li1EffLNS1L_9ScaleType4KindE0ELNS_15FloatRoundStyleE2ESJ_EENS1_15EpilogueDefaultEEEEEvvEEEEvNT_6ParamsE --------------------------
	.section	.nv.shared._ZN7cutlass13device_kernelINS_4gemm6kernel13GemmUniversalIN4cute5tupleIJiiiiEEENS1_10collective13CollectiveMmaINS1_34MainloopSm90TmaGmmaWarpSpecializedILi3ENS5_IJNS4_1CILi4EEESB_NSA_ILi1EEEEEENS1_35KernelTmaWarpSpecializedCooperativeEEENS5_IJNSA_ILi256EEESG_NSA_ILi64EEEEEENS_6half_tENS5_IJlSC_lEEESJ_SK_NS4_8TiledMMAINS4_8MMA_AtomIJNS4_4SM904GMMA26MMA_64x256x16_F32F16F16_SSILNSO_5MajorE0ELSQ_0ELNSO_7ScaleInE1ELSR_1EEEEEENS4_6LayoutINS5_IJNSA_ILi2EEESC_SC_EEENS5_IJSC_NSA_ILi0EEESX_EEEEENS5_IJNS4_10UnderscoreES10_S10_EEEEENS4_23SM90_TMA_LOAD_MULTICASTENS4_14ComposedLayoutINS4_7SwizzleILi3ELi4ELi3EEENS4_18smem_ptr_flag_bitsILi16EEENSU_INS5_IJNSA_ILi8EEESH_EEENS5_IJSH_SC_EEEEEEEvNS4_8identityES13_S1D_vS1E_EENS_8epilogue10collective6detail29Sm90TmaWarpSpecializedAdapterINS1H_15DefaultEpilogueISJ_SK_SK_NS1G_6thread17LinearCombinationISJ_Li1EffLNS1L_9ScaleType4KindE0ELNS_15FloatRoundStyleE2ESJ_EENS1_15EpilogueDefaultEEEEEvvEEEEvNT_6ParamsE,"aw",@nobits
	.sectionflags	@""
	.align	16
	.zero		1024


//--------------------- .nv.shared.reserved.0     --------------------------
	.section	.nv.shared.reserved.0,"aw",@nobits
	.weak		__nv_reservedSMEM_offset_0_alias
	.size		__nv_reservedSMEM_offset_0_alias, 0, 0
	.other		__nv_reservedSMEM_offset_0_alias,@"STO_CUDA_RESERVED_SHARED STV_DEFAULT"
__nv_reservedSMEM_offset_0_alias:
	.zero		0


//--------------------- .nv.global                --------------------------
	.section	.nv.global,"aw",@nobits
.nv.global:
	.type		_ZN40_INTERNAL_40f67dd0_4_k_cu_6d409aba_266734cute1_E,@object
	.size		_ZN40_INTERNAL_40f67dd0_4_k_cu_6d409aba_266734cute1_E,(_ZN40_INTERNAL_40f67dd0_4_k_cu_6d409aba_266734cuda3std3__45__cpo6cbeginE - _ZN40_INTERNAL_40f67dd0_4_k_cu_6d409aba_266734cute1_E)
_ZN40_INTERNAL_40f67dd0_4_k_cu_6d409aba_266734cute1_E:
	.zero		1
	.type		_ZN40_INTERNAL_40f67dd0_4_k_cu_6d409aba_266734cuda3std3__45__cpo6cbeginE,@object
	.size		_ZN40_INTERNAL_40f67dd0_4_k_cu_6d409aba_266734cuda3std3__45__cpo6cbeginE,(_ZN40_INTERNAL_40f67dd0_4_k_cu_6d409aba_266734cuda3std3__48in_placeE - _ZN40_INTERNAL_40f67dd0_4_k_cu_6d409aba_266734cuda3std3__45__cpo6cbeginE)
_ZN40_INTERNAL_40f67dd0_4_k_cu_6d409aba_266734cuda3std3__45__cpo6cbeginE:
	.zero		1
	.type		_ZN40_INTERNAL_40f67dd0_4_k_cu_6d409aba_266734cuda3std3__48in_placeE,@object
	.size		_ZN40_INTERNAL_40f67dd0_4_k_cu_6d409aba_266734cuda3std3__48in_placeE,(_ZN40_INTERNAL_40f67dd0_4_k_cu_6d409aba_266734cuda3std6ranges3__45__cpo9iter_moveE - _ZN40_INTERNAL_40f67dd0_4_k_cu_6d409aba_266734cuda3std3__48in_placeE)
_ZN40_INTERNAL_40f67dd0_4_k_cu_6d409aba_266734cuda3std3__48in_placeE:
	.zero		1
	.type		_ZN40_INTERNAL_40f67dd0_4_k_cu_6d409aba_266734cuda3std6ranges3__45__cpo9iter_moveE,@object
	.size		_ZN40_INTERNAL_40f67dd0_4_k_cu_6d409aba_266734cuda3std6ranges3__45__cpo9iter_moveE,(_ZN40_INTERNAL_40f67dd0_4_k_cu_6d409aba_266734cuda3std3__45__cpo5beginE - _ZN40_INTERNAL_40f67dd0_4_k_cu_6d409aba_266734cuda3std6ranges3__45__cpo9iter_moveE)
_ZN40_INTERNAL_40f67dd0_4_k_cu_6d409aba_266734cuda3std6ranges3__45__cpo9iter_moveE:
	.zero		1
	.type		_ZN40_INTERNAL_40f67dd0_4_k_cu_6d409aba_266734cuda3std3__45__cpo5beginE,@object
	.size		_ZN40_INTERNAL_40f67dd0_4_k_cu_6d409aba_266734cuda3std3__45__cpo5beginE,(_ZN40_INTERNAL_40f67dd0_4_k_cu_6d409aba_266734cuda3std3__442_GLOBAL__N__40f67dd0_4_k_cu_6d409aba_266736ignoreE - _ZN40_INTERNAL_40f67dd0_4_k_cu_6d409aba_266734cuda3std3__45__cpo5beginE)
_ZN40_INTERNAL_40f67dd0_4_k_cu_6d409aba_266734cuda3std3__45__cpo5beginE:
	.zero		1
	.type		_ZN40_INTERNAL_40f67dd0_4_k_cu_6d409aba_266734cuda3std3__442_GLOBAL__N__40f67dd0_4_k_cu_6d409aba_266736ignoreE,@object
	.size		_ZN40_INTERNAL_40f67dd0_4_k_cu_6d409aba_266734cuda3std3__442_GLOBAL__N__40f67dd0_4_k_cu_6d409aba_266736ignoreE,(_ZN40_INTERNAL_40f67dd0_4_k_cu_6d409aba_266734cute7productE - _ZN40_INTERNAL_40f67dd0_4_k_cu_6d409aba_266734cuda3std3__442_GLOBAL__N__40f67dd0_4_k_cu_6d409aba_266736ignoreE)
_ZN40_INTERNAL_40f67dd0_4_k_cu_6d409aba_266734cuda3std3__442_GLOBAL__N__40f67dd0_4_k_cu_6d409aba_266736ignoreE:
	.zero		1
	.type		_ZN40_INTERNAL_40f67dd0_4_k_cu_6d409aba_266734cute7productE,@object
	.size		_ZN40_INTERNAL_40f67dd0_4_k_cu_6d409aba_266734cute7productE,(_ZN40_INTERNAL_40f67dd0_4_k_cu_6d409aba_266734cuda3std3__45__cpo3endE - _ZN40_INTERNAL_40f67dd0_4_k_cu_6d409aba_266734cute7productE)
_ZN40_INTERNAL_40f67dd0_4_k_cu_6d409aba_266734cute7productE:
	.zero		1
	.type		_ZN40_INTERNAL_40f67dd0_4_k_cu_6d409aba_266734cuda3std3__45__cpo3endE,@object
	.size		_ZN40_INTERNAL_40f67dd0_4_k_cu_6d409aba_266734cuda3std3__45__cpo3endE,(_ZN40_INTERNAL_40f67dd0_4_k_cu_6d409aba_266734cuda3std3__419piecewise_constructE - _ZN40_INTERNAL_40f67dd0_4_k_cu_6d409aba_266734cuda3std3__45__cpo3endE)
_ZN40_INTERNAL_40f67dd0_4_k_cu_6d409aba_266734cuda3std3__45__cpo3endE:
	.zero		1
	.type		_ZN40_INTERNAL_40f67dd0_4_k_cu_6d409aba_266734cuda3std3__419piecewise_constructE,@object
	.size		_ZN40_INTERNAL_40f67dd0_4_k_cu_6d409aba_266734cuda3std3__419piecewise_constructE,(_ZN40_INTERNAL_40f67dd0_4_k_cu_6d409aba_266734cuda3std3__45__cpo4cendE - _ZN40_INTERNAL_40f67dd0_4_k_cu_6d409aba_266734cuda3std3__419piecewise_constructE)
_ZN40_INTERNAL_40f67dd0_4_k_cu_6d409aba_266734cuda3std3__419piecewise_constructE:
	.zero		1
	.type		_ZN40_INTERNAL_40f67dd0_4_k_cu_6d409aba_266734cuda3std3__45__cpo4cendE,@object
	.size		_ZN40_INTERNAL_40f67dd0_4_k_cu_6d409aba_266734cuda3std3__45__cpo4cendE,(_ZN40_INTERNAL_40f67dd0_4_k_cu_6d409aba_266734cuda3std6ranges3__45__cpo4swapE - _ZN40_INTERNAL_40f67dd0_4_k_cu_6d409aba_266734cuda3std3__45__cpo4cendE)
_ZN40_INTERNAL_40f67dd0_4_k_cu_6d409aba_266734cuda3std3__45__cpo4cendE:
	.zero		1
	.type		_ZN40_INTERNAL_40f67dd0_4_k_cu_6d409aba_266734cuda3std6ranges3__45__cpo4swapE,@object
	.size		_ZN40_INTERNAL_40f67dd0_4_k_cu_6d409aba_266734cuda3std6ranges3__45__cpo4swapE,(.L_8 - _ZN40_INTERNAL_40f67dd0_4_k_cu_6d409aba_266734cuda3std6ranges3__45__cpo4swapE)
_ZN40_INTERNAL_40f67dd0_4_k_cu_6d409aba_266734cuda3std6ranges3__45__cpo4swapE:
	.zero		1
.L_8:


//--------------------- .nv.constant0._ZN7cutlass13device_kernelINS_4gemm6kernel13GemmUniversalIN4cute5tupleIJiiiiEEENS1_10collective13CollectiveMmaINS1_34MainloopSm90TmaGmmaWarpSpecializedILi3ENS5_IJNS4_1CILi4EEESB_NSA_ILi1EEEEEENS1_35KernelTmaWarpSpecializedCooperativeEEENS5_IJNSA_ILi256EEESG_NSA_ILi64EEEEEENS_6half_tENS5_IJlSC_lEEESJ_SK_NS4_8TiledMMAINS4_8MMA_AtomIJNS4_4SM904GMMA26MMA_64x256x16_F32F16F16_SSILNSO_5MajorE0ELSQ_0ELNSO_7ScaleInE1ELSR_1EEEEEENS4_6LayoutINS5_IJNSA_ILi2EEESC_SC_EEENS5_IJSC_NSA_ILi0EEESX_EEEEENS5_IJNS4_10UnderscoreES10_S10_EEEEENS4_23SM90_TMA_LOAD_MULTICASTENS4_14ComposedLayoutINS4_7SwizzleILi3ELi4ELi3EEENS4_18smem_ptr_flag_bitsILi16EEENSU_INS5_IJNSA_ILi8EEESH_EEENS5_IJSH_SC_EEEEEEEvNS4_8identityES13_S1D_vS1E_EENS_8epilogue10collective6detail29Sm90TmaWarpSpecializedAdapterINS1H_15DefaultEpilogueISJ_SK_SK_NS1G_6thread17LinearCombinationISJ_Li1EffLNS1L_9ScaleType4KindE0ELNS_15FloatRoundStyleE2ESJ_EENS1_15EpilogueDefaultEEEEEvvEEEEvNT_6ParamsE --------------------------
	.section	.nv.constant0._ZN7cutlass13device_kernelINS_4gemm6kernel13GemmUniversalIN4cute5tupleIJiiiiEEENS1_10collective13CollectiveMmaINS1_34MainloopSm90TmaGmmaWarpSpecializedILi3ENS5_IJNS4_1CILi4EEESB_NSA_ILi1EEEEEENS1_35KernelTmaWarpSpecializedCooperativeEEENS5_IJNSA_ILi256EEESG_NSA_ILi64EEEEEENS_6half_tENS5_IJlSC_lEEESJ_SK_NS4_8TiledMMAINS4_8MMA_AtomIJNS4_4SM904GMMA26MMA_64x256x16_F32F16F16_SSILNSO_5MajorE0ELSQ_0ELNSO_7ScaleInE1ELSR_1EEEEEENS4_6LayoutINS5_IJNSA_ILi2EEESC_SC_EEENS5_IJSC_NSA_ILi0EEESX_EEEEENS5_IJNS4_10UnderscoreES10_S10_EEEEENS4_23SM90_TMA_LOAD_MULTICASTENS4_14ComposedLayoutINS4_7SwizzleILi3ELi4ELi3EEENS4_18smem_ptr_flag_bitsILi16EEENSU_INS5_IJNSA_ILi8EEESH_EEENS5_IJSH_SC_EEEEEEEvNS4_8identityES13_S1D_vS1E_EENS_8epilogue10collective6detail29Sm90TmaWarpSpecializedAdapterINS1H_15DefaultEpilogueISJ_SK_SK_NS1G_6thread17LinearCombinationISJ_Li1EffLNS1L_9ScaleType4KindE0ELNS_15FloatRoundStyleE2ESJ_EENS1_15EpilogueDefaultEEEEEvvEEEEvNT_6ParamsE,"a",@progbits
	.sectionflags	@""
	.align	4
.nv.constant0._ZN7cutlass13device_kernelINS_4gemm6kernel13GemmUniversalIN4cute5tupleIJiiiiEEENS1_10collective13CollectiveMmaINS1_34MainloopSm90TmaGmmaWarpSpecializedILi3ENS5_IJNS4_1CILi4EEESB_NSA_ILi1EEEEEENS1_35KernelTmaWarpSpecializedCooperativeEEENS5_IJNSA_ILi256EEESG_NSA_ILi64EEEEEENS_6half_tENS5_IJlSC_lEEESJ_SK_NS4_8TiledMMAINS4_8MMA_AtomIJNS4_4SM904GMMA26MMA_64x256x16_F32F16F16_SSILNSO_5MajorE0ELSQ_0ELNSO_7ScaleInE1ELSR_1EEEEEENS4_6LayoutINS5_IJNSA_ILi2EEESC_SC_EEENS5_IJSC_NSA_ILi0EEESX_EEEEENS5_IJNS4_10UnderscoreES10_S10_EEEEENS4_23SM90_TMA_LOAD_MULTICASTENS4_14ComposedLayoutINS4_7SwizzleILi3ELi4ELi3EEENS4_18smem_ptr_flag_bitsILi16EEENSU_INS5_IJNSA_ILi8EEESH_EEENS5_IJSH_SC_EEEEEEEvNS4_8identityES13_S1D_vS1E_EENS_8epilogue10collective6detail29Sm90TmaWarpSpecializedAdapterINS1H_15DefaultEpilogueISJ_SK_SK_NS1G_6thread17LinearCombinationISJ_Li1EffLNS1L_9ScaleType4KindE0ELNS_15FloatRoundStyleE2ESJ_EENS1_15EpilogueDefaultEEEEEvvEEEEvNT_6ParamsE:
	.zero		1664


//--------------------- SYMBOLS --------------------------

	.type		.nv.reservedSmem.offset0,@object
	.size		.nv.reservedSmem.offset0,0x4
	.type		__assertfail,@function
